//
// Generated by NVIDIA NVVM Compiler
//
// Compiler Build ID: CL-36424714
// Cuda compilation tools, release 13.0, V13.0.88
// Based on NVVM 20.0.0
//

.version 9.0
.target sm_100
.address_size 64

	// .globl	_Z6calc_VPfS_iiiii
.extern .func  (.param .b32 func_retval0) vprintf
(
	.param .b64 vprintf_param_0,
	.param .b64 vprintf_param_1
)
;
// _ZZ6calc_VPfS_iiiiiE10inp_shared has been demoted
// _ZZ6calc_VPfS_iiiiiE10Btd_shared has been demoted
// _ZZ7calc_UVPfS_S_iiiE3Uds has been demoted
// _ZZ7calc_UVPfS_S_iiiE3Vds has been demoted
// _ZZ9calc_AtmAPfS_iiiiiE1m has been demoted
// _ZZ9calc_AtmAPfS_iiiiiE3Atm has been demoted
.global .align 1 .b8 $str[4] = {37, 102, 32};

.visible .entry _Z6calc_VPfS_iiiii(
	.param .u64 .ptr .align 1 _Z6calc_VPfS_iiiii_param_0,
	.param .u64 .ptr .align 1 _Z6calc_VPfS_iiiii_param_1,
	.param .u32 _Z6calc_VPfS_iiiii_param_2,
	.param .u32 _Z6calc_VPfS_iiiii_param_3,
	.param .u32 _Z6calc_VPfS_iiiii_param_4,
	.param .u32 _Z6calc_VPfS_iiiii_param_5,
	.param .u32 _Z6calc_VPfS_iiiii_param_6
)
{
	.reg .pred 	%p<20>;
	.reg .b32 	%r<76>;
	.reg .b32 	%f<29>;
	.reg .b64 	%rd<9>;
	// demoted variable
	.shared .align 4 .b8 _ZZ6calc_VPfS_iiiiiE10inp_shared[64];
	// demoted variable
	.shared .align 4 .b8 _ZZ6calc_VPfS_iiiiiE10Btd_shared[64];
	ld.param.u64 	%rd1, [_Z6calc_VPfS_iiiii_param_0];
	ld.param.u64 	%rd2, [_Z6calc_VPfS_iiiii_param_1];
	ld.param.u32 	%r7, [_Z6calc_VPfS_iiiii_param_2];
	ld.param.u32 	%r8, [_Z6calc_VPfS_iiiii_param_4];
	ld.param.u32 	%r9, [_Z6calc_VPfS_iiiii_param_5];
	ld.param.u32 	%r10, [_Z6calc_VPfS_iiiii_param_6];
	mov.u32 	%r1, %ctaid.z;
	mov.u32 	%r2, %ctaid.y;
	shr.u32 	%r11, %r10, 31;
	add.s32 	%r12, %r10, %r11;
	shr.s32 	%r13, %r12, 1;
	div.u32 	%r14, %r2, %r13;
	shl.b32 	%r15, %r14, 1;
	mov.u32 	%r3, %tid.x;
	add.s32 	%r16, %r3, %r15;
	add.s32 	%r4, %r16, -1;
	mul.lo.s32 	%r17, %r14, %r13;
	sub.s32 	%r18, %r2, %r17;
	shl.b32 	%r19, %r18, 1;
	mov.u32 	%r5, %tid.y;
	add.s32 	%r20, %r5, %r19;
	add.s32 	%r6, %r20, -1;
	setp.gt.s32 	%p1, %r4, -1;
	setp.lt.s32 	%p2, %r4, %r9;
	and.pred  	%p3, %p1, %p2;
	setp.gt.s32 	%p4, %r6, -1;
	setp.lt.s32 	%p5, %r6, %r10;
	and.pred  	%p6, %p4, %p5;
	and.pred  	%p8, %p3, %p6;
	not.pred 	%p9, %p8;
	@%p9 bra 	$L__BB0_2;
	cvta.to.global.u64 	%rd3, %rd1;
	mov.u32 	%r27, %ctaid.x;
	mad.lo.s32 	%r28, %r8, %r27, %r1;
	mad.lo.s32 	%r29, %r28, %r9, %r4;
	mad.lo.s32 	%r30, %r29, %r10, %r6;
	mul.wide.s32 	%rd4, %r30, 4;
	add.s64 	%rd5, %rd3, %rd4;
	ld.global.f32 	%f6, [%rd5];
	shl.b32 	%r31, %r3, 4;
	mov.u32 	%r32, _ZZ6calc_VPfS_iiiiiE10inp_shared;
	add.s32 	%r33, %r32, %r31;
	shl.b32 	%r34, %r5, 2;
	add.s32 	%r35, %r33, %r34;
	st.shared.f32 	[%r35], %f6;
	bra.uni 	$L__BB0_3;
$L__BB0_2:
	shl.b32 	%r21, %r3, 4;
	mov.u32 	%r22, _ZZ6calc_VPfS_iiiiiE10inp_shared;
	add.s32 	%r23, %r22, %r21;
	shl.b32 	%r24, %r5, 2;
	add.s32 	%r25, %r23, %r24;
	mov.b32 	%r26, 0;
	st.shared.u32 	[%r25], %r26;
$L__BB0_3:
	bar.sync 	0;
	setp.gt.s32 	%p10, %r3, 1;
	@%p10 bra 	$L__BB0_7;
	setp.eq.s32 	%p13, %r3, 0;
	@%p13 bra 	$L__BB0_10;
	setp.eq.s32 	%p14, %r3, 1;
	@%p14 bra 	$L__BB0_6;
	bra.uni 	$L__BB0_12;
$L__BB0_6:
	shl.b32 	%r46, %r5, 2;
	mov.u32 	%r47, _ZZ6calc_VPfS_iiiiiE10inp_shared;
	add.s32 	%r48, %r47, %r46;
	ld.shared.f32 	%f13, [%r48+16];
	ld.shared.f32 	%f14, [%r48+32];
	add.f32 	%f15, %f13, %f14;
	mov.u32 	%r49, _ZZ6calc_VPfS_iiiiiE10Btd_shared;
	add.s32 	%r50, %r49, %r46;
	st.shared.f32 	[%r50+16], %f15;
	bra.uni 	$L__BB0_12;
$L__BB0_7:
	setp.eq.s32 	%p11, %r3, 2;
	@%p11 bra 	$L__BB0_11;
	setp.eq.s32 	%p12, %r3, 3;
	@%p12 bra 	$L__BB0_9;
	bra.uni 	$L__BB0_12;
$L__BB0_9:
	shl.b32 	%r36, %r5, 2;
	mov.u32 	%r37, _ZZ6calc_VPfS_iiiiiE10inp_shared;
	add.s32 	%r38, %r37, %r36;
	ld.shared.f32 	%f7, [%r38+16];
	ld.shared.f32 	%f8, [%r38+48];
	sub.f32 	%f9, %f7, %f8;
	mov.u32 	%r39, _ZZ6calc_VPfS_iiiiiE10Btd_shared;
	add.s32 	%r40, %r39, %r36;
	st.shared.f32 	[%r40+48], %f9;
	bra.uni 	$L__BB0_12;
$L__BB0_10:
	shl.b32 	%r51, %r5, 2;
	mov.u32 	%r52, _ZZ6calc_VPfS_iiiiiE10inp_shared;
	add.s32 	%r53, %r52, %r51;
	ld.shared.f32 	%f16, [%r53];
	ld.shared.f32 	%f17, [%r53+32];
	sub.f32 	%f18, %f16, %f17;
	mov.u32 	%r54, _ZZ6calc_VPfS_iiiiiE10Btd_shared;
	add.s32 	%r55, %r54, %r51;
	st.shared.f32 	[%r55], %f18;
	bra.uni 	$L__BB0_12;
$L__BB0_11:
	shl.b32 	%r41, %r5, 2;
	mov.u32 	%r42, _ZZ6calc_VPfS_iiiiiE10inp_shared;
	add.s32 	%r43, %r42, %r41;
	ld.shared.f32 	%f10, [%r43+16];
	ld.shared.f32 	%f11, [%r43+32];
	sub.f32 	%f12, %f11, %f10;
	mov.u32 	%r44, _ZZ6calc_VPfS_iiiiiE10Btd_shared;
	add.s32 	%r45, %r44, %r41;
	st.shared.f32 	[%r45+32], %f12;
$L__BB0_12:
	bar.sync 	0;
	mov.f32 	%f28, 0f00000000;
	setp.gt.s32 	%p15, %r5, 1;
	@%p15 bra 	$L__BB0_16;
	setp.eq.s32 	%p18, %r5, 0;
	@%p18 bra 	$L__BB0_19;
	setp.eq.s32 	%p19, %r5, 1;
	@%p19 bra 	$L__BB0_15;
	bra.uni 	$L__BB0_21;
$L__BB0_15:
	shl.b32 	%r62, %r3, 4;
	mov.u32 	%r63, _ZZ6calc_VPfS_iiiiiE10Btd_shared;
	add.s32 	%r64, %r63, %r62;
	ld.shared.f32 	%f24, [%r64+4];
	ld.shared.f32 	%f25, [%r64+8];
	add.f32 	%f28, %f24, %f25;
	bra.uni 	$L__BB0_21;
$L__BB0_16:
	setp.eq.s32 	%p16, %r5, 2;
	@%p16 bra 	$L__BB0_20;
	setp.eq.s32 	%p17, %r5, 3;
	@%p17 bra 	$L__BB0_18;
	bra.uni 	$L__BB0_21;
$L__BB0_18:
	shl.b32 	%r56, %r3, 4;
	mov.u32 	%r57, _ZZ6calc_VPfS_iiiiiE10Btd_shared;
	add.s32 	%r58, %r57, %r56;
	ld.shared.f32 	%f20, [%r58+4];
	ld.shared.f32 	%f21, [%r58+12];
	sub.f32 	%f28, %f20, %f21;
	bra.uni 	$L__BB0_21;
$L__BB0_19:
	shl.b32 	%r65, %r3, 4;
	mov.u32 	%r66, _ZZ6calc_VPfS_iiiiiE10Btd_shared;
	add.s32 	%r67, %r66, %r65;
	ld.shared.f32 	%f26, [%r67];
	ld.shared.f32 	%f27, [%r67+8];
	sub.f32 	%f28, %f26, %f27;
	bra.uni 	$L__BB0_21;
$L__BB0_20:
	shl.b32 	%r59, %r3, 4;
	mov.u32 	%r60, _ZZ6calc_VPfS_iiiiiE10Btd_shared;
	add.s32 	%r61, %r60, %r59;
	ld.shared.f32 	%f22, [%r61+4];
	ld.shared.f32 	%f23, [%r61+8];
	sub.f32 	%f28, %f23, %f22;
$L__BB0_21:
	cvta.to.global.u64 	%rd6, %rd2;
	bar.sync 	0;
	mov.u32 	%r68, %ctaid.x;
	mul.lo.s32 	%r69, %r9, %r68;
	mad.lo.s32 	%r70, %r7, %r1, %r2;
	shl.b32 	%r71, %r70, 4;
	mad.lo.s32 	%r72, %r69, %r10, %r3;
	shl.b32 	%r73, %r72, 2;
	add.s32 	%r74, %r71, %r5;
	add.s32 	%r75, %r74, %r73;
	mul.wide.u32 	%rd7, %r75, 4;
	add.s64 	%rd8, %rd6, %rd7;
	st.global.f32 	[%rd8], %f28;
	bar.sync 	0;
	ret;

}
	// .globl	_Z7calc_UVPfS_S_iii
.visible .entry _Z7calc_UVPfS_S_iii(
	.param .u64 .ptr .align 1 _Z7calc_UVPfS_S_iii_param_0,
	.param .u64 .ptr .align 1 _Z7calc_UVPfS_S_iii_param_1,
	.param .u64 .ptr .align 1 _Z7calc_UVPfS_S_iii_param_2,
	.param .u32 _Z7calc_UVPfS_S_iii_param_3,
	.param .u32 _Z7calc_UVPfS_S_iii_param_4,
	.param .u32 _Z7calc_UVPfS_S_iii_param_5
)
{
	.reg .pred 	%p<8>;
	.reg .b32 	%r<111>;
	.reg .b32 	%f<74>;
	.reg .b64 	%rd<38>;
	// demoted variable
	.shared .align 4 .b8 _ZZ7calc_UVPfS_S_iiiE3Uds[16];
	// demoted variable
	.shared .align 4 .b8 _ZZ7calc_UVPfS_S_iiiE3Vds[16];
	ld.param.u64 	%rd4, [_Z7calc_UVPfS_S_iii_param_0];
	ld.param.u64 	%rd5, [_Z7calc_UVPfS_S_iii_param_1];
	ld.param.u32 	%r40, [_Z7calc_UVPfS_S_iii_param_4];
	ld.param.u32 	%r41, [_Z7calc_UVPfS_S_iii_param_5];
	cvta.to.global.u64 	%rd1, %rd5;
	cvta.to.global.u64 	%rd2, %rd4;
	mov.u32 	%r42, %ctaid.x;
	shl.b32 	%r43, %r42, 1;
	mov.u32 	%r1, %tid.x;
	add.s32 	%r2, %r43, %r1;
	mov.u32 	%r3, %ctaid.y;
	shl.b32 	%r44, %r3, 1;
	mov.u32 	%r4, %tid.y;
	add.s32 	%r5, %r44, %r4;
	mov.u32 	%r6, %ctaid.z;
	shr.u32 	%r45, %r40, 31;
	add.s32 	%r46, %r40, %r45;
	shr.s32 	%r7, %r46, 1;
	setp.lt.s32 	%p1, %r40, 2;
	mov.f32 	%f73, 0f00000000;
	@%p1 bra 	$L__BB1_9;
	mul.lo.s32 	%r8, %r40, %r2;
	add.s32 	%r48, %r8, %r4;
	shl.b32 	%r49, %r48, 4;
	add.s32 	%r9, %r49, %r6;
	shl.b32 	%r50, %r1, 3;
	mov.u32 	%r51, _ZZ7calc_UVPfS_S_iiiE3Uds;
	add.s32 	%r10, %r51, %r50;
	shl.b32 	%r52, %r4, 2;
	add.s32 	%r11, %r10, %r52;
	shl.b32 	%r12, %r41, 4;
	mov.u32 	%r53, _ZZ7calc_UVPfS_S_iiiE3Vds;
	add.s32 	%r14, %r53, %r52;
	add.s32 	%r13, %r14, %r50;
	add.s32 	%r54, %r7, -1;
	setp.lt.u32 	%p2, %r54, 3;
	mov.f32 	%f73, 0f00000000;
	mov.b32 	%r110, 0;
	@%p2 bra 	$L__BB1_4;
	and.b32  	%r110, %r7, 1073741820;
	neg.s32 	%r108, %r110;
	add.s32 	%r56, %r1, 2;
	mul.lo.s32 	%r57, %r41, %r56;
	shl.b32 	%r58, %r57, 4;
	add.s32 	%r59, %r6, %r58;
	shl.b32 	%r60, %r3, 5;
	add.s32 	%r61, %r59, %r60;
	shl.b32 	%r62, %r4, 4;
	add.s32 	%r107, %r61, %r62;
	shl.b32 	%r17, %r41, 7;
	add.s32 	%r63, %r1, 4;
	mul.lo.s32 	%r64, %r41, %r63;
	shl.b32 	%r65, %r64, 4;
	add.s32 	%r66, %r6, %r65;
	add.s32 	%r67, %r66, %r60;
	add.s32 	%r106, %r67, %r62;
	add.s32 	%r68, %r1, 6;
	mul.lo.s32 	%r69, %r41, %r68;
	shl.b32 	%r70, %r69, 4;
	add.s32 	%r71, %r6, %r70;
	add.s32 	%r72, %r71, %r60;
	add.s32 	%r105, %r72, %r62;
	mul.lo.s32 	%r73, %r1, %r41;
	shl.b32 	%r74, %r73, 4;
	add.s32 	%r75, %r6, %r74;
	add.s32 	%r76, %r75, %r60;
	add.s32 	%r104, %r76, %r62;
	shl.b32 	%r77, %r8, 4;
	add.s32 	%r78, %r6, %r77;
	add.s32 	%r79, %r78, %r62;
	add.s32 	%r103, %r79, 64;
	mov.f32 	%f73, 0f00000000;
$L__BB1_3:
	.pragma "nounroll";
	add.s32 	%r80, %r103, -64;
	mul.wide.u32 	%rd6, %r80, 4;
	add.s64 	%rd7, %rd2, %rd6;
	ld.global.f32 	%f14, [%rd7];
	st.shared.f32 	[%r11], %f14;
	mul.wide.u32 	%rd8, %r104, 4;
	add.s64 	%rd9, %rd1, %rd8;
	ld.global.f32 	%f15, [%rd9];
	st.shared.f32 	[%r13], %f15;
	bar.sync 	0;
	ld.shared.f32 	%f16, [%r10];
	ld.shared.f32 	%f17, [%r14];
	fma.rn.f32 	%f18, %f16, %f17, %f73;
	ld.shared.f32 	%f19, [%r10+4];
	ld.shared.f32 	%f20, [%r14+8];
	fma.rn.f32 	%f21, %f19, %f20, %f18;
	bar.sync 	0;
	add.s32 	%r81, %r103, -32;
	mul.wide.u32 	%rd10, %r81, 4;
	add.s64 	%rd11, %rd2, %rd10;
	ld.global.f32 	%f22, [%rd11];
	st.shared.f32 	[%r11], %f22;
	mul.wide.u32 	%rd12, %r107, 4;
	add.s64 	%rd13, %rd1, %rd12;
	ld.global.f32 	%f23, [%rd13];
	st.shared.f32 	[%r13], %f23;
	bar.sync 	0;
	ld.shared.f32 	%f24, [%r10];
	ld.shared.f32 	%f25, [%r14];
	fma.rn.f32 	%f26, %f24, %f25, %f21;
	ld.shared.f32 	%f27, [%r10+4];
	ld.shared.f32 	%f28, [%r14+8];
	fma.rn.f32 	%f29, %f27, %f28, %f26;
	bar.sync 	0;
	add.s32 	%r82, %r103, 32;
	mul.wide.u32 	%rd14, %r103, 4;
	add.s64 	%rd15, %rd2, %rd14;
	ld.global.f32 	%f30, [%rd15];
	st.shared.f32 	[%r11], %f30;
	mul.wide.u32 	%rd16, %r106, 4;
	add.s64 	%rd17, %rd1, %rd16;
	ld.global.f32 	%f31, [%rd17];
	st.shared.f32 	[%r13], %f31;
	bar.sync 	0;
	ld.shared.f32 	%f32, [%r10];
	ld.shared.f32 	%f33, [%r14];
	fma.rn.f32 	%f34, %f32, %f33, %f29;
	ld.shared.f32 	%f35, [%r10+4];
	ld.shared.f32 	%f36, [%r14+8];
	fma.rn.f32 	%f37, %f35, %f36, %f34;
	bar.sync 	0;
	mul.wide.u32 	%rd18, %r82, 4;
	add.s64 	%rd19, %rd2, %rd18;
	ld.global.f32 	%f38, [%rd19];
	st.shared.f32 	[%r11], %f38;
	mul.wide.u32 	%rd20, %r105, 4;
	add.s64 	%rd21, %rd1, %rd20;
	ld.global.f32 	%f39, [%rd21];
	st.shared.f32 	[%r13], %f39;
	bar.sync 	0;
	ld.shared.f32 	%f40, [%r10];
	ld.shared.f32 	%f41, [%r14];
	fma.rn.f32 	%f42, %f40, %f41, %f37;
	ld.shared.f32 	%f43, [%r10+4];
	ld.shared.f32 	%f44, [%r14+8];
	fma.rn.f32 	%f73, %f43, %f44, %f42;
	bar.sync 	0;
	add.s32 	%r108, %r108, 4;
	add.s32 	%r107, %r107, %r17;
	add.s32 	%r106, %r106, %r17;
	add.s32 	%r105, %r105, %r17;
	add.s32 	%r104, %r104, %r17;
	add.s32 	%r103, %r103, 128;
	setp.ne.s32 	%p3, %r108, 0;
	@%p3 bra 	$L__BB1_3;
$L__BB1_4:
	and.b32  	%r36, %r7, 3;
	setp.eq.s32 	%p4, %r36, 0;
	@%p4 bra 	$L__BB1_9;
	shl.b32 	%r83, %r5, 4;
	add.s32 	%r37, %r83, %r6;
	setp.eq.s32 	%p5, %r36, 1;
	@%p5 bra 	$L__BB1_7;
	shl.b32 	%r84, %r110, 5;
	add.s32 	%r85, %r9, %r84;
	mul.wide.u32 	%rd22, %r85, 4;
	add.s64 	%rd23, %rd2, %rd22;
	ld.global.f32 	%f46, [%rd23];
	st.shared.f32 	[%r11], %f46;
	shl.b32 	%r86, %r110, 1;
	add.s32 	%r87, %r86, %r1;
	mad.lo.s32 	%r88, %r12, %r87, %r37;
	mul.wide.u32 	%rd24, %r88, 4;
	add.s64 	%rd25, %rd1, %rd24;
	ld.global.f32 	%f47, [%rd25];
	st.shared.f32 	[%r13], %f47;
	bar.sync 	0;
	ld.shared.f32 	%f48, [%r10];
	ld.shared.f32 	%f49, [%r14];
	fma.rn.f32 	%f50, %f48, %f49, %f73;
	ld.shared.f32 	%f51, [%r10+4];
	ld.shared.f32 	%f52, [%r14+8];
	fma.rn.f32 	%f53, %f51, %f52, %f50;
	bar.sync 	0;
	add.s32 	%r89, %r85, 32;
	mul.wide.u32 	%rd26, %r89, 4;
	add.s64 	%rd27, %rd2, %rd26;
	ld.global.f32 	%f54, [%rd27];
	st.shared.f32 	[%r11], %f54;
	add.s32 	%r90, %r87, 2;
	mad.lo.s32 	%r91, %r12, %r90, %r37;
	mul.wide.u32 	%rd28, %r91, 4;
	add.s64 	%rd29, %rd1, %rd28;
	ld.global.f32 	%f55, [%rd29];
	st.shared.f32 	[%r13], %f55;
	bar.sync 	0;
	ld.shared.f32 	%f56, [%r10];
	ld.shared.f32 	%f57, [%r14];
	fma.rn.f32 	%f58, %f56, %f57, %f53;
	ld.shared.f32 	%f59, [%r10+4];
	ld.shared.f32 	%f60, [%r14+8];
	fma.rn.f32 	%f73, %f59, %f60, %f58;
	bar.sync 	0;
	add.s32 	%r110, %r110, 2;
$L__BB1_7:
	and.b32  	%r92, %r7, 1;
	setp.eq.b32 	%p6, %r92, 1;
	not.pred 	%p7, %p6;
	@%p7 bra 	$L__BB1_9;
	shl.b32 	%r93, %r110, 5;
	add.s32 	%r94, %r9, %r93;
	mul.wide.u32 	%rd30, %r94, 4;
	add.s64 	%rd31, %rd2, %rd30;
	ld.global.f32 	%f61, [%rd31];
	st.shared.f32 	[%r11], %f61;
	shl.b32 	%r95, %r110, 1;
	add.s32 	%r96, %r95, %r1;
	mad.lo.s32 	%r97, %r12, %r96, %r37;
	mul.wide.u32 	%rd32, %r97, 4;
	add.s64 	%rd33, %rd1, %rd32;
	ld.global.f32 	%f62, [%rd33];
	st.shared.f32 	[%r13], %f62;
	bar.sync 	0;
	ld.shared.f32 	%f63, [%r10];
	ld.shared.f32 	%f64, [%r14];
	fma.rn.f32 	%f65, %f63, %f64, %f73;
	ld.shared.f32 	%f66, [%r10+4];
	ld.shared.f32 	%f67, [%r14+8];
	fma.rn.f32 	%f73, %f66, %f67, %f65;
	bar.sync 	0;
$L__BB1_9:
	ld.param.u64 	%rd37, [_Z7calc_UVPfS_S_iii_param_2];
	cvta.to.global.u64 	%rd34, %rd37;
	mul.lo.s32 	%r98, %r2, %r41;
	shl.b32 	%r99, %r98, 4;
	shl.b32 	%r100, %r5, 4;
	add.s32 	%r101, %r100, %r6;
	add.s32 	%r102, %r101, %r99;
	mul.wide.s32 	%rd35, %r102, 4;
	add.s64 	%rd36, %rd34, %rd35;
	st.global.f32 	[%rd36], %f73;
	ret;

}
	// .globl	_Z9calc_AtmAPfS_iiiii
.visible .entry _Z9calc_AtmAPfS_iiiii(
	.param .u64 .ptr .align 1 _Z9calc_AtmAPfS_iiiii_param_0,
	.param .u64 .ptr .align 1 _Z9calc_AtmAPfS_iiiii_param_1,
	.param .u32 _Z9calc_AtmAPfS_iiiii_param_2,
	.param .u32 _Z9calc_AtmAPfS_iiiii_param_3,
	.param .u32 _Z9calc_AtmAPfS_iiiii_param_4,
	.param .u32 _Z9calc_AtmAPfS_iiiii_param_5,
	.param .u32 _Z9calc_AtmAPfS_iiiii_param_6
)
{
	.reg .pred 	%p<5>;
	.reg .b32 	%r<56>;
	.reg .b32 	%f<38>;
	.reg .b64 	%rd<15>;
	// demoted variable
	.shared .align 4 .b8 _ZZ9calc_AtmAPfS_iiiiiE1m[64];
	// demoted variable
	.shared .align 4 .b8 _ZZ9calc_AtmAPfS_iiiiiE3Atm[32];
	ld.param.u64 	%rd2, [_Z9calc_AtmAPfS_iiiii_param_0];
	ld.param.u64 	%rd1, [_Z9calc_AtmAPfS_iiiii_param_1];
	ld.param.u32 	%r6, [_Z9calc_AtmAPfS_iiiii_param_2];
	ld.param.u32 	%r9, [_Z9calc_AtmAPfS_iiiii_param_3];
	ld.param.u32 	%r7, [_Z9calc_AtmAPfS_iiiii_param_4];
	ld.param.u32 	%r8, [_Z9calc_AtmAPfS_iiiii_param_5];
	ld.param.u32 	%r10, [_Z9calc_AtmAPfS_iiiii_param_6];
	cvta.to.global.u64 	%rd3, %rd2;
	mov.u32 	%r1, %ctaid.x;
	mov.u32 	%r2, %ctaid.y;
	mov.u32 	%r3, %ctaid.z;
	mul.lo.s32 	%r11, %r1, %r9;
	shl.b32 	%r12, %r11, 4;
	mad.lo.s32 	%r13, %r10, %r2, %r3;
	shl.b32 	%r14, %r13, 4;
	add.s32 	%r15, %r14, %r12;
	mov.u32 	%r4, %tid.x;
	shl.b32 	%r16, %r4, 2;
	mov.u32 	%r5, %tid.y;
	add.s32 	%r17, %r16, %r5;
	add.s32 	%r18, %r17, %r15;
	mul.wide.u32 	%rd4, %r18, 4;
	add.s64 	%rd5, %rd3, %rd4;
	ld.global.f32 	%f4, [%rd5];
	shl.b32 	%r19, %r4, 4;
	mov.u32 	%r20, _ZZ9calc_AtmAPfS_iiiiiE1m;
	add.s32 	%r21, %r20, %r19;
	shl.b32 	%r22, %r5, 2;
	add.s32 	%r23, %r21, %r22;
	st.shared.f32 	[%r23], %f4;
	add.s32 	%r24, %r18, 2;
	mul.wide.u32 	%rd6, %r24, 4;
	add.s64 	%rd7, %rd3, %rd6;
	ld.global.f32 	%f5, [%rd7];
	st.shared.f32 	[%r23+8], %f5;
	add.s32 	%r25, %r18, 8;
	mul.wide.u32 	%rd8, %r25, 4;
	add.s64 	%rd9, %rd3, %rd8;
	ld.global.f32 	%f6, [%rd9];
	st.shared.f32 	[%r23+32], %f6;
	add.s32 	%r26, %r18, 10;
	mul.wide.u32 	%rd10, %r26, 4;
	add.s64 	%rd11, %rd3, %rd10;
	ld.global.f32 	%f7, [%rd11];
	st.shared.f32 	[%r23+40], %f7;
	bar.sync 	0;
	setp.eq.s32 	%p1, %r4, 1;
	@%p1 bra 	$L__BB2_3;
	setp.ne.s32 	%p2, %r4, 0;
	@%p2 bra 	$L__BB2_4;
	add.s32 	%r34, %r20, %r22;
	ld.shared.f32 	%f18, [%r34];
	ld.shared.f32 	%f19, [%r34+16];
	add.f32 	%f20, %f18, %f19;
	ld.shared.f32 	%f21, [%r34+32];
	add.f32 	%f22, %f20, %f21;
	mov.u32 	%r35, _ZZ9calc_AtmAPfS_iiiiiE3Atm;
	add.s32 	%r36, %r35, %r22;
	st.shared.f32 	[%r36], %f22;
	ld.shared.f32 	%f23, [%r34+8];
	ld.shared.f32 	%f24, [%r34+24];
	add.f32 	%f25, %f23, %f24;
	ld.shared.f32 	%f26, [%r34+40];
	add.f32 	%f27, %f25, %f26;
	st.shared.f32 	[%r36+8], %f27;
	bra.uni 	$L__BB2_4;
$L__BB2_3:
	add.s32 	%r29, %r20, %r22;
	ld.shared.f32 	%f8, [%r29+16];
	ld.shared.f32 	%f9, [%r29+32];
	sub.f32 	%f10, %f8, %f9;
	ld.shared.f32 	%f11, [%r29+48];
	sub.f32 	%f12, %f10, %f11;
	mov.u32 	%r30, _ZZ9calc_AtmAPfS_iiiiiE3Atm;
	add.s32 	%r31, %r30, %r22;
	st.shared.f32 	[%r31+16], %f12;
	ld.shared.f32 	%f13, [%r29+24];
	ld.shared.f32 	%f14, [%r29+40];
	sub.f32 	%f15, %f13, %f14;
	ld.shared.f32 	%f16, [%r29+56];
	sub.f32 	%f17, %f15, %f16;
	st.shared.f32 	[%r31+24], %f17;
$L__BB2_4:
	bar.sync 	0;
	mov.f32 	%f37, 0f00000000;
	setp.eq.s32 	%p3, %r5, 1;
	@%p3 bra 	$L__BB2_7;
	setp.ne.s32 	%p4, %r5, 0;
	@%p4 bra 	$L__BB2_8;
	mov.u32 	%r41, _ZZ9calc_AtmAPfS_iiiiiE3Atm;
	add.s32 	%r42, %r41, %r19;
	ld.shared.f32 	%f33, [%r42];
	ld.shared.f32 	%f34, [%r42+4];
	add.f32 	%f35, %f33, %f34;
	ld.shared.f32 	%f36, [%r42+8];
	add.f32 	%f37, %f35, %f36;
	bra.uni 	$L__BB2_8;
$L__BB2_7:
	mov.u32 	%r38, _ZZ9calc_AtmAPfS_iiiiiE3Atm;
	add.s32 	%r39, %r38, %r19;
	ld.shared.f32 	%f29, [%r39+4];
	ld.shared.f32 	%f30, [%r39+8];
	sub.f32 	%f31, %f29, %f30;
	ld.shared.f32 	%f32, [%r39+12];
	sub.f32 	%f37, %f31, %f32;
$L__BB2_8:
	shr.u32 	%r43, %r8, 31;
	add.s32 	%r44, %r8, %r43;
	shr.s32 	%r45, %r44, 1;
	cvta.to.global.u64 	%rd12, %rd1;
	bar.sync 	0;
	div.u32 	%r46, %r3, %r45;
	shl.b32 	%r47, %r46, 1;
	mul.lo.s32 	%r48, %r46, %r45;
	sub.s32 	%r49, %r3, %r48;
	shl.b32 	%r50, %r49, 1;
	mad.lo.s32 	%r51, %r6, %r2, %r1;
	add.s32 	%r52, %r47, %r4;
	mad.lo.s32 	%r53, %r51, %r7, %r52;
	add.s32 	%r54, %r50, %r5;
	mad.lo.s32 	%r55, %r53, %r8, %r54;
	mul.wide.u32 	%rd13, %r55, 4;
	add.s64 	%rd14, %rd12, %rd13;
	st.global.f32 	[%rd14], %f37;
	ret;

}
	// .globl	_Z12print_devicePfi
.visible .entry _Z12print_devicePfi(
	.param .u64 .ptr .align 1 _Z12print_devicePfi_param_0,
	.param .u32 _Z12print_devicePfi_param_1
)
{
	.local .align 8 .b8 	__local_depot3[8];
	.reg .b64 	%SP;
	.reg .b64 	%SPL;
	.reg .pred 	%p<10>;
	.reg .b32 	%r<81>;
	.reg .b32 	%f<30>;
	.reg .b64 	%rd<30>;
	.reg .b64 	%fd<30>;

	mov.u64 	%SPL, __local_depot3;
	cvta.local.u64 	%SP, %SPL;
	ld.param.u64 	%rd9, [_Z12print_devicePfi_param_0];
	ld.param.u32 	%r16, [_Z12print_devicePfi_param_1];
	cvta.to.global.u64 	%rd1, %rd9;
	add.u64 	%rd10, %SP, 0;
	add.u64 	%rd2, %SPL, 0;
	setp.lt.s32 	%p1, %r16, 1;
	@%p1 bra 	$L__BB3_13;
	and.b32  	%r1, %r16, 15;
	setp.lt.u32 	%p2, %r16, 16;
	mov.b32 	%r78, 0;
	@%p2 bra 	$L__BB3_4;
	and.b32  	%r78, %r16, 2147483632;
	neg.s32 	%r76, %r78;
	add.s64 	%rd28, %rd1, 32;
	mov.u64 	%rd11, $str;
$L__BB3_3:
	.pragma "nounroll";
	ld.global.f32 	%f1, [%rd28+-32];
	cvt.f64.f32 	%fd1, %f1;
	st.local.f64 	[%rd2], %fd1;
	cvta.global.u64 	%rd12, %rd11;
	{ // callseq 0, 0
	.param .b64 param0;
	st.param.b64 	[param0], %rd12;
	.param .b64 param1;
	st.param.b64 	[param1], %rd10;
	.param .b32 retval0;
	call.uni (retval0), 
	vprintf, 
	(
	param0, 
	param1
	);
	ld.param.b32 	%r18, [retval0];
	} // callseq 0
	ld.global.f32 	%f2, [%rd28+-28];
	cvt.f64.f32 	%fd2, %f2;
	st.local.f64 	[%rd2], %fd2;
	{ // callseq 1, 0
	.param .b64 param0;
	st.param.b64 	[param0], %rd12;
	.param .b64 param1;
	st.param.b64 	[param1], %rd10;
	.param .b32 retval0;
	call.uni (retval0), 
	vprintf, 
	(
	param0, 
	param1
	);
	ld.param.b32 	%r20, [retval0];
	} // callseq 1
	ld.global.f32 	%f3, [%rd28+-24];
	cvt.f64.f32 	%fd3, %f3;
	st.local.f64 	[%rd2], %fd3;
	{ // callseq 2, 0
	.param .b64 param0;
	st.param.b64 	[param0], %rd12;
	.param .b64 param1;
	st.param.b64 	[param1], %rd10;
	.param .b32 retval0;
	call.uni (retval0), 
	vprintf, 
	(
	param0, 
	param1
	);
	ld.param.b32 	%r22, [retval0];
	} // callseq 2
	ld.global.f32 	%f4, [%rd28+-20];
	cvt.f64.f32 	%fd4, %f4;
	st.local.f64 	[%rd2], %fd4;
	{ // callseq 3, 0
	.param .b64 param0;
	st.param.b64 	[param0], %rd12;
	.param .b64 param1;
	st.param.b64 	[param1], %rd10;
	.param .b32 retval0;
	call.uni (retval0), 
	vprintf, 
	(
	param0, 
	param1
	);
	ld.param.b32 	%r24, [retval0];
	} // callseq 3
	ld.global.f32 	%f5, [%rd28+-16];
	cvt.f64.f32 	%fd5, %f5;
	st.local.f64 	[%rd2], %fd5;
	{ // callseq 4, 0
	.param .b64 param0;
	st.param.b64 	[param0], %rd12;
	.param .b64 param1;
	st.param.b64 	[param1], %rd10;
	.param .b32 retval0;
	call.uni (retval0), 
	vprintf, 
	(
	param0, 
	param1
	);
	ld.param.b32 	%r26, [retval0];
	} // callseq 4
	ld.global.f32 	%f6, [%rd28+-12];
	cvt.f64.f32 	%fd6, %f6;
	st.local.f64 	[%rd2], %fd6;
	{ // callseq 5, 0
	.param .b64 param0;
	st.param.b64 	[param0], %rd12;
	.param .b64 param1;
	st.param.b64 	[param1], %rd10;
	.param .b32 retval0;
	call.uni (retval0), 
	vprintf, 
	(
	param0, 
	param1
	);
	ld.param.b32 	%r28, [retval0];
	} // callseq 5
	ld.global.f32 	%f7, [%rd28+-8];
	cvt.f64.f32 	%fd7, %f7;
	st.local.f64 	[%rd2], %fd7;
	{ // callseq 6, 0
	.param .b64 param0;
	st.param.b64 	[param0], %rd12;
	.param .b64 param1;
	st.param.b64 	[param1], %rd10;
	.param .b32 retval0;
	call.uni (retval0), 
	vprintf, 
	(
	param0, 
	param1
	);
	ld.param.b32 	%r30, [retval0];
	} // callseq 6
	ld.global.f32 	%f8, [%rd28+-4];
	cvt.f64.f32 	%fd8, %f8;
	st.local.f64 	[%rd2], %fd8;
	{ // callseq 7, 0
	.param .b64 param0;
	st.param.b64 	[param0], %rd12;
	.param .b64 param1;
	st.param.b64 	[param1], %rd10;
	.param .b32 retval0;
	call.uni (retval0), 
	vprintf, 
	(
	param0, 
	param1
	);
	ld.param.b32 	%r32, [retval0];
	} // callseq 7
	ld.global.f32 	%f9, [%rd28];
	cvt.f64.f32 	%fd9, %f9;
	st.local.f64 	[%rd2], %fd9;
	{ // callseq 8, 0
	.param .b64 param0;
	st.param.b64 	[param0], %rd12;
	.param .b64 param1;
	st.param.b64 	[param1], %rd10;
	.param .b32 retval0;
	call.uni (retval0), 
	vprintf, 
	(
	param0, 
	param1
	);
	ld.param.b32 	%r34, [retval0];
	} // callseq 8
	ld.global.f32 	%f10, [%rd28+4];
	cvt.f64.f32 	%fd10, %f10;
	st.local.f64 	[%rd2], %fd10;
	{ // callseq 9, 0
	.param .b64 param0;
	st.param.b64 	[param0], %rd12;
	.param .b64 param1;
	st.param.b64 	[param1], %rd10;
	.param .b32 retval0;
	call.uni (retval0), 
	vprintf, 
	(
	param0, 
	param1
	);
	ld.param.b32 	%r36, [retval0];
	} // callseq 9
	ld.global.f32 	%f11, [%rd28+8];
	cvt.f64.f32 	%fd11, %f11;
	st.local.f64 	[%rd2], %fd11;
	{ // callseq 10, 0
	.param .b64 param0;
	st.param.b64 	[param0], %rd12;
	.param .b64 param1;
	st.param.b64 	[param1], %rd10;
	.param .b32 retval0;
	call.uni (retval0), 
	vprintf, 
	(
	param0, 
	param1
	);
	ld.param.b32 	%r38, [retval0];
	} // callseq 10
	ld.global.f32 	%f12, [%rd28+12];
	cvt.f64.f32 	%fd12, %f12;
	st.local.f64 	[%rd2], %fd12;
	{ // callseq 11, 0
	.param .b64 param0;
	st.param.b64 	[param0], %rd12;
	.param .b64 param1;
	st.param.b64 	[param1], %rd10;
	.param .b32 retval0;
	call.uni (retval0), 
	vprintf, 
	(
	param0, 
	param1
	);
	ld.param.b32 	%r40, [retval0];
	} // callseq 11
	ld.global.f32 	%f13, [%rd28+16];
	cvt.f64.f32 	%fd13, %f13;
	st.local.f64 	[%rd2], %fd13;
	{ // callseq 12, 0
	.param .b64 param0;
	st.param.b64 	[param0], %rd12;
	.param .b64 param1;
	st.param.b64 	[param1], %rd10;
	.param .b32 retval0;
	call.uni (retval0), 
	vprintf, 
	(
	param0, 
	param1
	);
	ld.param.b32 	%r42, [retval0];
	} // callseq 12
	ld.global.f32 	%f14, [%rd28+20];
	cvt.f64.f32 	%fd14, %f14;
	st.local.f64 	[%rd2], %fd14;
	{ // callseq 13, 0
	.param .b64 param0;
	st.param.b64 	[param0], %rd12;
	.param .b64 param1;
	st.param.b64 	[param1], %rd10;
	.param .b32 retval0;
	call.uni (retval0), 
	vprintf, 
	(
	param0, 
	param1
	);
	ld.param.b32 	%r44, [retval0];
	} // callseq 13
	ld.global.f32 	%f15, [%rd28+24];
	cvt.f64.f32 	%fd15, %f15;
	st.local.f64 	[%rd2], %fd15;
	{ // callseq 14, 0
	.param .b64 param0;
	st.param.b64 	[param0], %rd12;
	.param .b64 param1;
	st.param.b64 	[param1], %rd10;
	.param .b32 retval0;
	call.uni (retval0), 
	vprintf, 
	(
	param0, 
	param1
	);
	ld.param.b32 	%r46, [retval0];
	} // callseq 14
	ld.global.f32 	%f16, [%rd28+28];
	cvt.f64.f32 	%fd16, %f16;
	st.local.f64 	[%rd2], %fd16;
	{ // callseq 15, 0
	.param .b64 param0;
	st.param.b64 	[param0], %rd12;
	.param .b64 param1;
	st.param.b64 	[param1], %rd10;
	.param .b32 retval0;
	call.uni (retval0), 
	vprintf, 
	(
	param0, 
	param1
	);
	ld.param.b32 	%r48, [retval0];
	} // callseq 15
	add.s32 	%r76, %r76, 16;
	add.s64 	%rd28, %rd28, 64;
	setp.ne.s32 	%p3, %r76, 0;
	@%p3 bra 	$L__BB3_3;
$L__BB3_4:
	setp.eq.s32 	%p4, %r1, 0;
	@%p4 bra 	$L__BB3_13;
	and.b32  	%r7, %r16, 7;
	setp.lt.u32 	%p5, %r1, 8;
	@%p5 bra 	$L__BB3_7;
	mul.wide.u32 	%rd14, %r78, 4;
	add.s64 	%rd15, %rd1, %rd14;
	ld.global.f32 	%f17, [%rd15];
	cvt.f64.f32 	%fd17, %f17;
	st.local.f64 	[%rd2], %fd17;
	mov.u64 	%rd16, $str;
	cvta.global.u64 	%rd17, %rd16;
	add.u64 	%rd18, %SP, 0;
	{ // callseq 16, 0
	.param .b64 param0;
	st.param.b64 	[param0], %rd17;
	.param .b64 param1;
	st.param.b64 	[param1], %rd18;
	.param .b32 retval0;
	call.uni (retval0), 
	vprintf, 
	(
	param0, 
	param1
	);
	ld.param.b32 	%r50, [retval0];
	} // callseq 16
	ld.global.f32 	%f18, [%rd15+4];
	cvt.f64.f32 	%fd18, %f18;
	st.local.f64 	[%rd2], %fd18;
	{ // callseq 17, 0
	.param .b64 param0;
	st.param.b64 	[param0], %rd17;
	.param .b64 param1;
	st.param.b64 	[param1], %rd18;
	.param .b32 retval0;
	call.uni (retval0), 
	vprintf, 
	(
	param0, 
	param1
	);
	ld.param.b32 	%r52, [retval0];
	} // callseq 17
	ld.global.f32 	%f19, [%rd15+8];
	cvt.f64.f32 	%fd19, %f19;
	st.local.f64 	[%rd2], %fd19;
	{ // callseq 18, 0
	.param .b64 param0;
	st.param.b64 	[param0], %rd17;
	.param .b64 param1;
	st.param.b64 	[param1], %rd18;
	.param .b32 retval0;
	call.uni (retval0), 
	vprintf, 
	(
	param0, 
	param1
	);
	ld.param.b32 	%r54, [retval0];
	} // callseq 18
	ld.global.f32 	%f20, [%rd15+12];
	cvt.f64.f32 	%fd20, %f20;
	st.local.f64 	[%rd2], %fd20;
	{ // callseq 19, 0
	.param .b64 param0;
	st.param.b64 	[param0], %rd17;
	.param .b64 param1;
	st.param.b64 	[param1], %rd18;
	.param .b32 retval0;
	call.uni (retval0), 
	vprintf, 
	(
	param0, 
	param1
	);
	ld.param.b32 	%r56, [retval0];
	} // callseq 19
	ld.global.f32 	%f21, [%rd15+16];
	cvt.f64.f32 	%fd21, %f21;
	st.local.f64 	[%rd2], %fd21;
	{ // callseq 20, 0
	.param .b64 param0;
	st.param.b64 	[param0], %rd17;
	.param .b64 param1;
	st.param.b64 	[param1], %rd18;
	.param .b32 retval0;
	call.uni (retval0), 
	vprintf, 
	(
	param0, 
	param1
	);
	ld.param.b32 	%r58, [retval0];
	} // callseq 20
	ld.global.f32 	%f22, [%rd15+20];
	cvt.f64.f32 	%fd22, %f22;
	st.local.f64 	[%rd2], %fd22;
	{ // callseq 21, 0
	.param .b64 param0;
	st.param.b64 	[param0], %rd17;
	.param .b64 param1;
	st.param.b64 	[param1], %rd18;
	.param .b32 retval0;
	call.uni (retval0), 
	vprintf, 
	(
	param0, 
	param1
	);
	ld.param.b32 	%r60, [retval0];
	} // callseq 21
	ld.global.f32 	%f23, [%rd15+24];
	cvt.f64.f32 	%fd23, %f23;
	st.local.f64 	[%rd2], %fd23;
	{ // callseq 22, 0
	.param .b64 param0;
	st.param.b64 	[param0], %rd17;
	.param .b64 param1;
	st.param.b64 	[param1], %rd18;
	.param .b32 retval0;
	call.uni (retval0), 
	vprintf, 
	(
	param0, 
	param1
	);
	ld.param.b32 	%r62, [retval0];
	} // callseq 22
	ld.global.f32 	%f24, [%rd15+28];
	cvt.f64.f32 	%fd24, %f24;
	st.local.f64 	[%rd2], %fd24;
	{ // callseq 23, 0
	.param .b64 param0;
	st.param.b64 	[param0], %rd17;
	.param .b64 param1;
	st.param.b64 	[param1], %rd18;
	.param .b32 retval0;
	call.uni (retval0), 
	vprintf, 
	(
	param0, 
	param1
	);
	ld.param.b32 	%r64, [retval0];
	} // callseq 23
	add.s32 	%r78, %r78, 8;
$L__BB3_7:
	setp.eq.s32 	%p6, %r7, 0;
	@%p6 bra 	$L__BB3_13;
	and.b32  	%r10, %r16, 3;
	setp.lt.u32 	%p7, %r7, 4;
	@%p7 bra 	$L__BB3_10;
	mul.wide.u32 	%rd19, %r78, 4;
	add.s64 	%rd20, %rd1, %rd19;
	ld.global.f32 	%f25, [%rd20];
	cvt.f64.f32 	%fd25, %f25;
	st.local.f64 	[%rd2], %fd25;
	mov.u64 	%rd21, $str;
	cvta.global.u64 	%rd22, %rd21;
	add.u64 	%rd23, %SP, 0;
	{ // callseq 24, 0
	.param .b64 param0;
	st.param.b64 	[param0], %rd22;
	.param .b64 param1;
	st.param.b64 	[param1], %rd23;
	.param .b32 retval0;
	call.uni (retval0), 
	vprintf, 
	(
	param0, 
	param1
	);
	ld.param.b32 	%r66, [retval0];
	} // callseq 24
	ld.global.f32 	%f26, [%rd20+4];
	cvt.f64.f32 	%fd26, %f26;
	st.local.f64 	[%rd2], %fd26;
	{ // callseq 25, 0
	.param .b64 param0;
	st.param.b64 	[param0], %rd22;
	.param .b64 param1;
	st.param.b64 	[param1], %rd23;
	.param .b32 retval0;
	call.uni (retval0), 
	vprintf, 
	(
	param0, 
	param1
	);
	ld.param.b32 	%r68, [retval0];
	} // callseq 25
	ld.global.f32 	%f27, [%rd20+8];
	cvt.f64.f32 	%fd27, %f27;
	st.local.f64 	[%rd2], %fd27;
	{ // callseq 26, 0
	.param .b64 param0;
	st.param.b64 	[param0], %rd22;
	.param .b64 param1;
	st.param.b64 	[param1], %rd23;
	.param .b32 retval0;
	call.uni (retval0), 
	vprintf, 
	(
	param0, 
	param1
	);
	ld.param.b32 	%r70, [retval0];
	} // callseq 26
	ld.global.f32 	%f28, [%rd20+12];
	cvt.f64.f32 	%fd28, %f28;
	st.local.f64 	[%rd2], %fd28;
	{ // callseq 27, 0
	.param .b64 param0;
	st.param.b64 	[param0], %rd22;
	.param .b64 param1;
	st.param.b64 	[param1], %rd23;
	.param .b32 retval0;
	call.uni (retval0), 
	vprintf, 
	(
	param0, 
	param1
	);
	ld.param.b32 	%r72, [retval0];
	} // callseq 27
	add.s32 	%r78, %r78, 4;
$L__BB3_10:
	setp.eq.s32 	%p8, %r10, 0;
	@%p8 bra 	$L__BB3_13;
	mul.wide.u32 	%rd24, %r78, 4;
	add.s64 	%rd29, %rd1, %rd24;
	neg.s32 	%r80, %r10;
	mov.u64 	%rd25, $str;
	add.u64 	%rd27, %SP, 0;
$L__BB3_12:
	.pragma "nounroll";
	ld.global.f32 	%f29, [%rd29];
	cvt.f64.f32 	%fd29, %f29;
	st.local.f64 	[%rd2], %fd29;
	cvta.global.u64 	%rd26, %rd25;
	{ // callseq 28, 0
	.param .b64 param0;
	st.param.b64 	[param0], %rd26;
	.param .b64 param1;
	st.param.b64 	[param1], %rd27;
	.param .b32 retval0;
	call.uni (retval0), 
	vprintf, 
	(
	param0, 
	param1
	);
	ld.param.b32 	%r74, [retval0];
	} // callseq 28
	add.s64 	%rd29, %rd29, 4;
	add.s32 	%r80, %r80, 1;
	setp.ne.s32 	%p9, %r80, 0;
	@%p9 bra 	$L__BB3_12;
$L__BB3_13:
	ret;

}


// ===== COMPILED SASS (sm_100) =====

	.target	sm_100

	.elftype	@"ET_EXEC"


//--------------------- .note.nv.tkinfo           --------------------------
	.section	.note.nv.tkinfo,"",@"SHT_NOTE"
	.sectionflags	@"SHF_NOTE_NV_TKINFO"
	.tkinfo
        /*0018*/ 	.word	0x00000002
        /*0030*/ 	.string	""
        /*0030*/ 	.string	"ptxas"
        /*0030*/ 	.string	"Cuda compilation tools, release 13.0, V13.0.88"
        /*0030*/ 	.string	"Build cuda_13.0.r13.0/compiler.36424714_0"
        /*0030*/ 	.string	"-arch sm_100 -m 64 "



//--------------------- .note.nv.cuinfo           --------------------------
	.section	.note.nv.cuinfo,"",@"SHT_NOTE"
	.sectionflags	@"SHF_NOTE_NV_CUINFO"
        /*0018*/ 	.short	0x0002
        /*001a*/ 	.short	0x0064
        /*001c*/ 	.short	0x0082
	.zero		2


//--------------------- .nv.info                  --------------------------
	.section	.nv.info,"",@"SHT_CUDA_INFO"
	.align	4


	//----- nvinfo : EIATTR_REGCOUNT
	.align		4
        /*0000*/ 	.byte	0x04, 0x2f
        /*0002*/ 	.short	(.L_2 - .L_1)
	.align		4
.L_1:
        /*0004*/ 	.word	index@(_Z6calc_VPfS_iiiii)
        /*0008*/ 	.word	0x0000000f


	//----- nvinfo : EIATTR_FRAME_SIZE
	.align		4
.L_2:
        /*000c*/ 	.byte	0x04, 0x11
        /*000e*/ 	.short	(.L_4 - .L_3)
	.align		4
.L_3:
        /*0010*/ 	.word	index@(_Z6calc_VPfS_iiiii)
        /*0014*/ 	.word	0x00000000


	//----- nvinfo : EIATTR_REGCOUNT
	.align		4
.L_4:
        /*0018*/ 	.byte	0x04, 0x2f
        /*001a*/ 	.short	(.L_6 - .L_5)
	.align		4
.L_5:
        /*001c*/ 	.word	index@(_Z7calc_UVPfS_S_iii)
        /*0020*/ 	.word	0x00000020


	//----- nvinfo : EIATTR_FRAME_SIZE
	.align		4
.L_6:
        /*0024*/ 	.byte	0x04, 0x11
        /*0026*/ 	.short	(.L_8 - .L_7)
	.align		4
.L_7:
        /*0028*/ 	.word	index@(_Z7calc_UVPfS_S_iii)
        /*002c*/ 	.word	0x00000000


	//----- nvinfo : EIATTR_REGCOUNT
	.align		4
.L_8:
        /*0030*/ 	.byte	0x04, 0x2f
        /*0032*/ 	.short	(.L_10 - .L_9)
	.align		4
.L_9:
        /*0034*/ 	.word	index@(_Z9calc_AtmAPfS_iiiii)
        /*0038*/ 	.word	0x00000010


	//----- nvinfo : EIATTR_FRAME_SIZE
	.align		4
.L_10:
        /*003c*/ 	.byte	0x04, 0x11
        /*003e*/ 	.short	(.L_12 - .L_11)
	.align		4
.L_11:
        /*0040*/ 	.word	index@(_Z9calc_AtmAPfS_iiiii)
        /*0044*/ 	.word	0x00000000


	//----- nvinfo : EIATTR_REGCOUNT
	.align		4
.L_12:
        /*0048*/ 	.byte	0x04, 0x2f
        /*004a*/ 	.short	(.L_14 - .L_13)
	.align		4
.L_13:
        /*004c*/ 	.word	index@(_Z12print_devicePfi)
        /*0050*/ 	.word	0x0000001c


	//----- nvinfo : EIATTR_FRAME_SIZE
	.align		4
.L_14:
        /*0054*/ 	.byte	0x04, 0x11
        /*0056*/ 	.short	(.L_16 - .L_15)
	.align		4
.L_15:
        /*0058*/ 	.word	index@(_Z12print_devicePfi)
        /*005c*/ 	.word	0x00000008


	//----- nvinfo : EIATTR_MIN_STACK_SIZE
	.align		4
.L_16:
        /*0060*/ 	.byte	0x04, 0x12
        /*0062*/ 	.short	(.L_18 - .L_17)
	.align		4
.L_17:
        /*0064*/ 	.word	index@(_Z12print_devicePfi)
        /*0068*/ 	.word	0x00000008


	//----- nvinfo : EIATTR_MIN_STACK_SIZE
	.align		4
.L_18:
        /*006c*/ 	.byte	0x04, 0x12
        /*006e*/ 	.short	(.L_20 - .L_19)
	.align		4
.L_19:
        /*0070*/ 	.word	index@(_Z9calc_AtmAPfS_iiiii)
        /*0074*/ 	.word	0x00000000


	//----- nvinfo : EIATTR_MIN_STACK_SIZE
	.align		4
.L_20:
        /*0078*/ 	.byte	0x04, 0x12
        /*007a*/ 	.short	(.L_22 - .L_21)
	.align		4
.L_21:
        /*007c*/ 	.word	index@(_Z7calc_UVPfS_S_iii)
        /*0080*/ 	.word	0x00000000


	//----- nvinfo : EIATTR_MIN_STACK_SIZE
	.align		4
.L_22:
        /*0084*/ 	.byte	0x04, 0x12
        /*0086*/ 	.short	(.L_24 - .L_23)
	.align		4
.L_23:
        /*0088*/ 	.word	index@(_Z6calc_VPfS_iiiii)
        /*008c*/ 	.word	0x00000000
.L_24:


//--------------------- .nv.compat                --------------------------
	.section	.nv.compat,"",@"SHT_CUDA_COMPAT_INFO"
	.align	4
        /*0000*/ 	.byte	0x02, 0x09, 0x00, 0x00, 0x02, 0x02, 0x01, 0x00, 0x02, 0x05, 0x05, 0x00, 0x03, 0x07, 0x01, 0x01
        /*0010*/ 	.byte	0x02, 0x03, 0x00, 0x00, 0x02, 0x06, 0x01, 0x00, 0x04, 0x0b, 0x08, 0x00, 0x09, 0x00, 0x00, 0x00
        /*0020*/ 	.byte	0x00, 0x00, 0x00, 0x00


//--------------------- .nv.info._Z12print_devicePfi --------------------------
	.section	.nv.info._Z12print_devicePfi,"",@"SHT_CUDA_INFO"
	.sectionflags	@""
	.align	4


	//----- nvinfo : EIATTR_CUDA_API_VERSION
	.align		4
        /*0000*/ 	.byte	0x04, 0x37
        /*0002*/ 	.short	(.L_26 - .L_25)
.L_25:
        /*0004*/ 	.word	0x00000082


	//----- nvinfo : EIATTR_KPARAM_INFO
	.align		4
.L_26:
        /*0008*/ 	.byte	0x04, 0x17
        /*000a*/ 	.short	(.L_28 - .L_27)
.L_27:
        /*000c*/ 	.word	0x00000000
        /*0010*/ 	.short	0x0001
        /*0012*/ 	.short	0x0008
        /*0014*/ 	.byte	0x00, 0xf0, 0x11, 0x00


	//----- nvinfo : EIATTR_KPARAM_INFO
	.align		4
.L_28:
        /*0018*/ 	.byte	0x04, 0x17
        /*001a*/ 	.short	(.L_30 - .L_29)
.L_29:
        /*001c*/ 	.word	0x00000000
        /*0020*/ 	.short	0x0000
        /*0022*/ 	.short	0x0000
        /*0024*/ 	.byte	0x00, 0xf5, 0x21, 0x00


	//----- nvinfo : EIATTR_SPARSE_MMA_MASK
	.align		4
.L_30:
        /*0028*/ 	.byte	0x03, 0x50
        /*002a*/ 	.short	0x0000


	//----- nvinfo : EIATTR_MAXREG_COUNT
	.align		4
        /*002c*/ 	.byte	0x03, 0x1b
        /*002e*/ 	.short	0x00ff


	//----- nvinfo : EIATTR_EXTERNS
	.align		4
        /*0030*/ 	.byte	0x04, 0x0f
        /*0032*/ 	.short	(.L_32 - .L_31)


	//   ....[0]....
	.align		4
.L_31:
        /*0034*/ 	.word	index@(vprintf)


	//----- nvinfo : EIATTR_MERCURY_ISA_VERSION
	.align		4
.L_32:
        /*0038*/ 	.byte	0x03, 0x5f
        /*003a*/ 	.short	0x0101


	//----- nvinfo : EIATTR_VRC_CTA_INIT_COUNT
	.align		4
        /*003c*/ 	.byte	0x02, 0x4a
	.zero		1
	.zero		1


	//----- nvinfo : EIATTR_SYSCALL_OFFSETS
	.align		4
        /*0040*/ 	.byte	0x04, 0x46
        /*0042*/ 	.short	(.L_34 - .L_33)


	//   ....[0]....
.L_33:
        /*0044*/ 	.word	0x00000240


	//   ....[1]....
        /*0048*/ 	.word	0x000002f0


	//   ....[2]....
        /*004c*/ 	.word	0x000003a0


	//   ....[3]....
        /*0050*/ 	.word	0x00000450


	//   ....[4]....
        /*0054*/ 	.word	0x00000500


	//   ....[5]....
        /*0058*/ 	.word	0x000005b0


	//   ....[6]....
        /*005c*/ 	.word	0x00000660


	//   ....[7]....
        /*0060*/ 	.word	0x00000710


	//   ....[8]....
        /*0064*/ 	.word	0x000007c0


	//   ....[9]....
        /*0068*/ 	.word	0x00000870


	//   ....[10]....
        /*006c*/ 	.word	0x00000920


	//   ....[11]....
        /*0070*/ 	.word	0x000009d0


	//   ....[12]....
        /*0074*/ 	.word	0x00000a80


	//   ....[13]....
        /*0078*/ 	.word	0x00000b30


	//   ....[14]....
        /*007c*/ 	.word	0x00000be0


	//   ....[15]....
        /*0080*/ 	.word	0x00000c90


	//   ....[16]....
        /*0084*/ 	.word	0x00000e20


	//   ....[17]....
        /*0088*/ 	.word	0x00000ed0


	//   ....[18]....
        /*008c*/ 	.word	0x00000f80


	//   ....[19]....
        /*0090*/ 	.word	0x00001030


	//   ....[20]....
        /*0094*/ 	.word	0x000010e0


	//   ....[21]....
        /*0098*/ 	.word	0x00001190


	//   ....[22]....
        /*009c*/ 	.word	0x00001240


	//   ....[23]....
        /*00a0*/ 	.word	0x000012f0


	//   ....[24]....
        /*00a4*/ 	.word	0x00001440


	//   ....[25]....
        /*00a8*/ 	.word	0x000014f0


	//   ....[26]....
        /*00ac*/ 	.word	0x000015a0


	//   ....[27]....
        /*00b0*/ 	.word	0x00001650


	//   ....[28]....
        /*00b4*/ 	.word	0x000017a0


	//----- nvinfo : EIATTR_EXIT_INSTR_OFFSETS
	.align		4
.L_34:
        /*00b8*/ 	.byte	0x04, 0x1c
        /*00ba*/ 	.short	(.L_36 - .L_35)


	//   ....[0]....
.L_35:
        /*00bc*/ 	.word	0x00000070


	//   ....[1]....
        /*00c0*/ 	.word	0x00000d00


	//   ....[2]....
        /*00c4*/ 	.word	0x00001320


	//   ....[3]....
        /*00c8*/ 	.word	0x00001680


	//   ....[4]....
        /*00cc*/ 	.word	0x000017f0


	//----- nvinfo : EIATTR_CRS_STACK_SIZE
	.align		4
.L_36:
        /*00d0*/ 	.byte	0x04, 0x1e
        /*00d2*/ 	.short	(.L_38 - .L_37)
.L_37:
        /*00d4*/ 	.word	0x00000000


	//----- nvinfo : EIATTR_CBANK_PARAM_SIZE
	.align		4
.L_38:
        /*00d8*/ 	.byte	0x03, 0x19
        /*00da*/ 	.short	0x000c


	//----- nvinfo : EIATTR_PARAM_CBANK
	.align		4
        /*00dc*/ 	.byte	0x04, 0x0a
        /*00de*/ 	.short	(.L_40 - .L_39)
	.align		4
.L_39:
        /*00e0*/ 	.word	index@(.nv.constant0._Z12print_devicePfi)
        /*00e4*/ 	.short	0x0380
        /*00e6*/ 	.short	0x000c


	//----- nvinfo : EIATTR_SW_WAR
	.align		4
.L_40:
        /*00e8*/ 	.byte	0x04, 0x36
        /*00ea*/ 	.short	(.L_42 - .L_41)
.L_41:
        /*00ec*/ 	.word	0x00000008
.L_42:


//--------------------- .nv.info._Z9calc_AtmAPfS_iiiii --------------------------
	.section	.nv.info._Z9calc_AtmAPfS_iiiii,"",@"SHT_CUDA_INFO"
	.sectionflags	@""
	.align	4


	//----- nvinfo : EIATTR_CUDA_API_VERSION
	.align		4
        /*0000*/ 	.byte	0x04, 0x37
        /*0002*/ 	.short	(.L_44 - .L_43)
.L_43:
        /*0004*/ 	.word	0x00000082


	//----- nvinfo : EIATTR_KPARAM_INFO
	.align		4
.L_44:
        /*0008*/ 	.byte	0x04, 0x17
        /*000a*/ 	.short	(.L_46 - .L_45)
.L_45:
        /*000c*/ 	.word	0x00000000
        /*0010*/ 	.short	0x0006
        /*0012*/ 	.short	0x0020
        /*0014*/ 	.byte	0x00, 0xf0, 0x11, 0x00


	//----- nvinfo : EIATTR_KPARAM_INFO
	.align		4
.L_46:
        /*0018*/ 	.byte	0x04, 0x17
        /*001a*/ 	.short	(.L_48 - .L_47)
.L_47:
        /*001c*/ 	.word	0x00000000
        /*0020*/ 	.short	0x0005
        /*0022*/ 	.short	0x001c
        /*0024*/ 	.byte	0x00, 0xf0, 0x11, 0x00


	//----- nvinfo : EIATTR_KPARAM_INFO
	.align		4
.L_48:
        /*0028*/ 	.byte	0x04, 0x17
        /*002a*/ 	.short	(.L_50 - .L_49)
.L_49:
        /*002c*/ 	.word	0x00000000
        /*0030*/ 	.short	0x0004
        /*0032*/ 	.short	0x0018
        /*0034*/ 	.byte	0x00, 0xf0, 0x11, 0x00


	//----- nvinfo : EIATTR_KPARAM_INFO
	.align		4
.L_50:
        /*0038*/ 	.byte	0x04, 0x17
        /*003a*/ 	.short	(.L_52 - .L_51)
.L_51:
        /*003c*/ 	.word	0x00000000
        /*0040*/ 	.short	0x0003
        /*0042*/ 	.short	0x0014
        /*0044*/ 	.byte	0x00, 0xf0, 0x11, 0x00


	//----- nvinfo : EIATTR_KPARAM_INFO
	.align		4
.L_52:
        /*0048*/ 	.byte	0x04, 0x17
        /*004a*/ 	.short	(.L_54 - .L_53)
.L_53:
        /*004c*/ 	.word	0x00000000
        /*0050*/ 	.short	0x0002
        /*0052*/ 	.short	0x0010
        /*0054*/ 	.byte	0x00, 0xf0, 0x11, 0x00


	//----- nvinfo : EIATTR_KPARAM_INFO
	.align		4
.L_54:
        /*0058*/ 	.byte	0x04, 0x17
        /*005a*/ 	.short	(.L_56 - .L_55)
.L_55:
        /*005c*/ 	.word	0x00000000
        /*0060*/ 	.short	0x0001
        /*0062*/ 	.short	0x0008
        /*0064*/ 	.byte	0x00, 0xf5, 0x21, 0x00


	//----- nvinfo : EIATTR_KPARAM_INFO
	.align		4
.L_56:
        /*0068*/ 	.byte	0x04, 0x17
        /*006a*/ 	.short	(.L_58 - .L_57)
.L_57:
        /*006c*/ 	.word	0x00000000
        /*0070*/ 	.short	0x0000
        /*0072*/ 	.short	0x0000
        /*0074*/ 	.byte	0x00, 0xf5, 0x21, 0x00


	//----- nvinfo : EIATTR_SPARSE_MMA_MASK
	.align		4
.L_58:
        /*0078*/ 	.byte	0x03, 0x50
        /*007a*/ 	.short	0x0000


	//----- nvinfo : EIATTR_MAXREG_COUNT
	.align		4
        /*007c*/ 	.byte	0x03, 0x1b
        /*007e*/ 	.short	0x00ff


	//----- nvinfo : EIATTR_NUM_BARRIERS
	.align		4
        /*0080*/ 	.byte	0x02, 0x4c
        /*0082*/ 	.byte	0x01
	.zero		1


	//----- nvinfo : EIATTR_MERCURY_ISA_VERSION
	.align		4
        /*0084*/ 	.byte	0x03, 0x5f
        /*0086*/ 	.short	0x0101


	//----- nvinfo : EIATTR_UNUSED_LOAD_BYTE_OFFSET
	.align		4
        /*0088*/ 	.byte	0x04, 0x44
        /*008a*/ 	.short	(.L_60 - .L_59)


	//   ....[0]....
.L_59:
        /*008c*/ 	.word	0x00000540
        /*0090*/ 	.word	0x00000fff


	//   ....[1]....
        /*0094*/ 	.word	0x000005b0
        /*0098*/ 	.word	0x0000fff0


	//----- nvinfo : EIATTR_VRC_CTA_INIT_COUNT
	.align		4
.L_60:
        /*009c*/ 	.byte	0x02, 0x4a
	.zero		1
	.zero		1


	//----- nvinfo : EIATTR_EXIT_INSTR_OFFSETS
	.align		4
        /*00a0*/ 	.byte	0x04, 0x1c
        /*00a2*/ 	.short	(.L_62 - .L_61)


	//   ....[0]....
.L_61:
        /*00a4*/ 	.word	0x00000810


	//----- nvinfo : EIATTR_CRS_STACK_SIZE
	.align		4
.L_62:
        /*00a8*/ 	.byte	0x04, 0x1e
        /*00aa*/ 	.short	(.L_64 - .L_63)
.L_63:
        /*00ac*/ 	.word	0x00000000


	//----- nvinfo : EIATTR_CBANK_PARAM_SIZE
	.align		4
.L_64:
        /*00b0*/ 	.byte	0x03, 0x19
        /*00b2*/ 	.short	0x0024


	//----- nvinfo : EIATTR_PARAM_CBANK
	.align		4
        /*00b4*/ 	.byte	0x04, 0x0a
        /*00b6*/ 	.short	(.L_66 - .L_65)
	.align		4
.L_65:
        /*00b8*/ 	.word	index@(.nv.constant0._Z9calc_AtmAPfS_iiiii)
        /*00bc*/ 	.short	0x0380
        /*00be*/ 	.short	0x0024


	//----- nvinfo : EIATTR_SW_WAR
	.align		4
.L_66:
        /*00c0*/ 	.byte	0x04, 0x36
        /*00c2*/ 	.short	(.L_68 - .L_67)
.L_67:
        /*00c4*/ 	.word	0x00000008
.L_68:


//--------------------- .nv.info._Z7calc_UVPfS_S_iii --------------------------
	.section	.nv.info._Z7calc_UVPfS_S_iii,"",@"SHT_CUDA_INFO"
	.sectionflags	@""
	.align	4


	//----- nvinfo : EIATTR_CUDA_API_VERSION
	.align		4
        /*0000*/ 	.byte	0x04, 0x37
        /*0002*/ 	.short	(.L_70 - .L_69)
.L_69:
        /*0004*/ 	.word	0x00000082


	//----- nvinfo : EIATTR_KPARAM_INFO
	.align		4
.L_70:
        /*0008*/ 	.byte	0x04, 0x17
        /*000a*/ 	.short	(.L_72 - .L_71)
.L_71:
        /*000c*/ 	.word	0x00000000
        /*0010*/ 	.short	0x0005
        /*0012*/ 	.short	0x0020
        /*0014*/ 	.byte	0x00, 0xf0, 0x11, 0x00


	//----- nvinfo : EIATTR_KPARAM_INFO
	.align		4
.L_72:
        /*0018*/ 	.byte	0x04, 0x17
        /*001a*/ 	.short	(.L_74 - .L_73)
.L_73:
        /*001c*/ 	.word	0x00000000
        /*0020*/ 	.short	0x0004
        /*0022*/ 	.short	0x001c
        /*0024*/ 	.byte	0x00, 0xf0, 0x11, 0x00


	//----- nvinfo : EIATTR_KPARAM_INFO
	.align		4
.L_74:
        /*0028*/ 	.byte	0x04, 0x17
        /*002a*/ 	.short	(.L_76 - .L_75)
.L_75:
        /*002c*/ 	.word	0x00000000
        /*0030*/ 	.short	0x0003
        /*0032*/ 	.short	0x0018
        /*0034*/ 	.byte	0x00, 0xf0, 0x11, 0x00


	//----- nvinfo : EIATTR_KPARAM_INFO
	.align		4
.L_76:
        /*0038*/ 	.byte	0x04, 0x17
        /*003a*/ 	.short	(.L_78 - .L_77)
.L_77:
        /*003c*/ 	.word	0x00000000
        /*0040*/ 	.short	0x0002
        /*0042*/ 	.short	0x0010
        /*0044*/ 	.byte	0x00, 0xf5, 0x21, 0x00


	//----- nvinfo : EIATTR_KPARAM_INFO
	.align		4
.L_78:
        /*0048*/ 	.byte	0x04, 0x17
        /*004a*/ 	.short	(.L_80 - .L_79)
.L_79:
        /*004c*/ 	.word	0x00000000
        /*0050*/ 	.short	0x0001
        /*0052*/ 	.short	0x0008
        /*0054*/ 	.byte	0x00, 0xf5, 0x21, 0x00


	//----- nvinfo : EIATTR_KPARAM_INFO
	.align		4
.L_80:
        /*0058*/ 	.byte	0x04, 0x17
        /*005a*/ 	.short	(.L_82 - .L_81)
.L_81:
        /*005c*/ 	.word	0x00000000
        /*0060*/ 	.short	0x0000
        /*0062*/ 	.short	0x0000
        /*0064*/ 	.byte	0x00, 0xf5, 0x21, 0x00


	//----- nvinfo : EIATTR_SPARSE_MMA_MASK
	.align		4
.L_82:
        /*0068*/ 	.byte	0x03, 0x50
        /*006a*/ 	.short	0x0000


	//----- nvinfo : EIATTR_MAXREG_COUNT
	.align		4
        /*006c*/ 	.byte	0x03, 0x1b
        /*006e*/ 	.short	0x00ff


	//----- nvinfo : EIATTR_NUM_BARRIERS
	.align		4
        /*0070*/ 	.byte	0x02, 0x4c
        /*0072*/ 	.byte	0x01
	.zero		1


	//----- nvinfo : EIATTR_MERCURY_ISA_VERSION
	.align		4
        /*0074*/ 	.byte	0x03, 0x5f
        /*0076*/ 	.short	0x0101


	//----- nvinfo : EIATTR_VRC_CTA_INIT_COUNT
	.align		4
        /*0078*/ 	.byte	0x02, 0x4a
	.zero		1
	.zero		1


	//----- nvinfo : EIATTR_EXIT_INSTR_OFFSETS
	.align		4
        /*007c*/ 	.byte	0x04, 0x1c
        /*007e*/ 	.short	(.L_84 - .L_83)


	//   ....[0]....
.L_83:
        /*0080*/ 	.word	0x00000c00


	//----- nvinfo : EIATTR_CBANK_PARAM_SIZE
	.align		4
.L_84:
        /*0084*/ 	.byte	0x03, 0x19
        /*0086*/ 	.short	0x0024


	//----- nvinfo : EIATTR_PARAM_CBANK
	.align		4
        /*0088*/ 	.byte	0x04, 0x0a
        /*008a*/ 	.short	(.L_86 - .L_85)
	.align		4
.L_85:
        /*008c*/ 	.word	index@(.nv.constant0._Z7calc_UVPfS_S_iii)
        /*0090*/ 	.short	0x0380
        /*0092*/ 	.short	0x0024


	//----- nvinfo : EIATTR_SW_WAR
	.align		4
.L_86:
        /*0094*/ 	.byte	0x04, 0x36
        /*0096*/ 	.short	(.L_88 - .L_87)
.L_87:
        /*0098*/ 	.word	0x00000008
.L_88:


//--------------------- .nv.info._Z6calc_VPfS_iiiii --------------------------
	.section	.nv.info._Z6calc_VPfS_iiiii,"",@"SHT_CUDA_INFO"
	.sectionflags	@""
	.align	4


	//----- nvinfo : EIATTR_CUDA_API_VERSION
	.align		4
        /*0000*/ 	.byte	0x04, 0x37
        /*0002*/ 	.short	(.L_90 - .L_89)
.L_89:
        /*0004*/ 	.word	0x00000082


	//----- nvinfo : EIATTR_KPARAM_INFO
	.align		4
.L_90:
        /*0008*/ 	.byte	0x04, 0x17
        /*000a*/ 	.short	(.L_92 - .L_91)
.L_91:
        /*000c*/ 	.word	0x00000000
        /*0010*/ 	.short	0x0006
        /*0012*/ 	.short	0x0020
        /*0014*/ 	.byte	0x00, 0xf0, 0x11, 0x00


	//----- nvinfo : EIATTR_KPARAM_INFO
	.align		4
.L_92:
        /*0018*/ 	.byte	0x04, 0x17
        /*001a*/ 	.short	(.L_94 - .L_93)
.L_93:
        /*001c*/ 	.word	0x00000000
        /*0020*/ 	.short	0x0005
        /*0022*/ 	.short	0x001c
        /*0024*/ 	.byte	0x00, 0xf0, 0x11, 0x00


	//----- nvinfo : EIATTR_KPARAM_INFO
	.align		4
.L_94:
        /*0028*/ 	.byte	0x04, 0x17
        /*002a*/ 	.short	(.L_96 - .L_95)
.L_95:
        /*002c*/ 	.word	0x00000000
        /*0030*/ 	.short	0x0004
        /*0032*/ 	.short	0x0018
        /*0034*/ 	.byte	0x00, 0xf0, 0x11, 0x00


	//----- nvinfo : EIATTR_KPARAM_INFO
	.align		4
.L_96:
        /*0038*/ 	.byte	0x04, 0x17
        /*003a*/ 	.short	(.L_98 - .L_97)
.L_97:
        /*003c*/ 	.word	0x00000000
        /*0040*/ 	.short	0x0003
        /*0042*/ 	.short	0x0014
        /*0044*/ 	.byte	0x00, 0xf0, 0x11, 0x00


	//----- nvinfo : EIATTR_KPARAM_INFO
	.align		4
.L_98:
        /*0048*/ 	.byte	0x04, 0x17
        /*004a*/ 	.short	(.L_100 - .L_99)
.L_99:
        /*004c*/ 	.word	0x00000000
        /*0050*/ 	.short	0x0002
        /*0052*/ 	.short	0x0010
        /*0054*/ 	.byte	0x00, 0xf0, 0x11, 0x00


	//----- nvinfo : EIATTR_KPARAM_INFO
	.align		4
.L_100:
        /*0058*/ 	.byte	0x04, 0x17
        /*005a*/ 	.short	(.L_102 - .L_101)
.L_101:
        /*005c*/ 	.word	0x00000000
        /*0060*/ 	.short	0x0001
        /*0062*/ 	.short	0x0008
        /*0064*/ 	.byte	0x00, 0xf5, 0x21, 0x00


	//----- nvinfo : EIATTR_KPARAM_INFO
	.align		4
.L_102:
        /*0068*/ 	.byte	0x04, 0x17
        /*006a*/ 	.short	(.L_104 - .L_103)
.L_103:
        /*006c*/ 	.word	0x00000000
        /*0070*/ 	.short	0x0000
        /*0072*/ 	.short	0x0000
        /*0074*/ 	.byte	0x00, 0xf5, 0x21, 0x00


	//----- nvinfo : EIATTR_SPARSE_MMA_MASK
	.align		4
.L_104:
        /*0078*/ 	.byte	0x03, 0x50
        /*007a*/ 	.short	0x0000


	//----- nvinfo : EIATTR_MAXREG_COUNT
	.align		4
        /*007c*/ 	.byte	0x03, 0x1b
        /*007e*/ 	.short	0x00ff


	//----- nvinfo : EIATTR_NUM_BARRIERS
	.align		4
        /*0080*/ 	.byte	0x02, 0x4c
        /*0082*/ 	.byte	0x01
	.zero		1


	//----- nvinfo : EIATTR_MERCURY_ISA_VERSION
	.align		4
        /*0084*/ 	.byte	0x03, 0x5f
        /*0086*/ 	.short	0x0101


	//----- nvinfo : EIATTR_VRC_CTA_INIT_COUNT
	.align		4
        /*0088*/ 	.byte	0x02, 0x4a
	.zero		1
	.zero		1


	//----- nvinfo : EIATTR_EXIT_INSTR_OFFSETS
	.align		4
        /*008c*/ 	.byte	0x04, 0x1c
        /*008e*/ 	.short	(.L_106 - .L_105)


	//   ....[0]....
.L_105:
        /*0090*/ 	.word	0x00000a80


	//----- nvinfo : EIATTR_INDIRECT_BRANCH_TARGETS
	.align		4
.L_106:
        /*0094*/ 	.byte	0x04, 0x34
        /*0096*/ 	.short	(.L_108 - .L_107)


	//   ....[0]....
.L_107:
        /*0098*/ 	.word	.L_x_54@srel
        /*009c*/ 	.short	0x0
        /*009e*/ 	.short	0x0
        /*00a0*/ 	.word	0x3
        /*00a4*/ 	.word	.L_x_55@srel
        /*00a8*/ 	.word	.L_x_56@srel
        /*00ac*/ 	.word	.L_x_49@srel


	//   ....[1]....
        /*00b0*/ 	.word	.L_x_58@srel
        /*00b4*/ 	.short	0x0
        /*00b6*/ 	.short	0x0
        /*00b8*/ 	.word	0x3
        /*00bc*/ 	.word	.L_x_59@srel
        /*00c0*/ 	.word	.L_x_60@srel
        /*00c4*/ 	.word	.L_x_49@srel


	//   ....[2]....
        /*00c8*/ 	.word	.L_x_62@srel
        /*00cc*/ 	.short	0x0
        /*00ce*/ 	.short	0x0
        /*00d0*/ 	.word	0x3
        /*00d4*/ 	.word	.L_x_63@srel
        /*00d8*/ 	.word	.L_x_64@srel
        /*00dc*/ 	.word	.L_x_52@srel


	//   ....[3]....
        /*00e0*/ 	.word	.L_x_66@srel
        /*00e4*/ 	.short	0x0
        /*00e6*/ 	.short	0x0
        /*00e8*/ 	.word	0x3
        /*00ec*/ 	.word	.L_x_67@srel
        /*00f0*/ 	.word	.L_x_68@srel
        /*00f4*/ 	.word	.L_x_52@srel


	//----- nvinfo : EIATTR_CRS_STACK_SIZE
	.align		4
.L_108:
        /*00f8*/ 	.byte	0x04, 0x1e
        /*00fa*/ 	.short	(.L_110 - .L_109)
.L_109:
        /*00fc*/ 	.word	0x00000000


	//----- nvinfo : EIATTR_CBANK_PARAM_SIZE
	.align		4
.L_110:
        /*0100*/ 	.byte	0x03, 0x19
        /*0102*/ 	.short	0x0024


	//----- nvinfo : EIATTR_PARAM_CBANK
	.align		4
        /*0104*/ 	.byte	0x04, 0x0a
        /*0106*/ 	.short	(.L_112 - .L_111)
	.align		4
.L_111:
        /*0108*/ 	.word	index@(.nv.constant0._Z6calc_VPfS_iiiii)
        /*010c*/ 	.short	0x0380
        /*010e*/ 	.short	0x0024


	//----- nvinfo : EIATTR_SW_WAR
	.align		4
.L_112:
        /*0110*/ 	.byte	0x04, 0x36
        /*0112*/ 	.short	(.L_114 - .L_113)
.L_113:
        /*0114*/ 	.word	0x00000008
.L_114:


//--------------------- .nv.callgraph             --------------------------
	.section	.nv.callgraph,"",@"SHT_CUDA_CALLGRAPH"
	.align	4
	.sectionentsize	8
	.align		4
        /*0000*/ 	.word	0x00000000
	.align		4
        /*0004*/ 	.word	0xffffffff
	.align		4
        /*0008*/ 	.word	index@(_Z12print_devicePfi)
	.align		4
        /*000c*/ 	.word	index@(vprintf)
	.align		4
        /*0010*/ 	.word	0x00000000
	.align		4
        /*0014*/ 	.word	0xfffffffe
	.align		4
        /*0018*/ 	.word	0x00000000
	.align		4
        /*001c*/ 	.word	0xfffffffd
	.align		4
        /*0020*/ 	.word	0x00000000
	.align		4
        /*0024*/ 	.word	0xfffffffc


//--------------------- .nv.constant4             --------------------------
	.section	.nv.constant4,"a",@progbits
	.align	8
	.align		8
.nv.constant4:
        /*0000*/ 	.dword	vprintf
	.align		8
        /*0008*/ 	.dword	$str


//--------------------- .nv.constant2._Z6calc_VPfS_iiiii --------------------------
	.section	.nv.constant2._Z6calc_VPfS_iiiii,"a",@progbits
	.sectionflags	@""
	.align	4
.nv.constant2._Z6calc_VPfS_iiiii:
        /*0000*/ 	.byte	0xf0, 0x04, 0x00, 0x00, 0x60, 0x04, 0x00, 0x00, 0xf0, 0x06, 0x00, 0x00, 0x70, 0x06, 0x00, 0x00
        /*0010*/ 	.byte	0xe0, 0x05, 0x00, 0x00, 0xf0, 0x06, 0x00, 0x00, 0x10, 0x08, 0x00, 0x00, 0xa0, 0x07, 0x00, 0x00
        /*0020*/ 	.byte	0xb0, 0x09, 0x00, 0x00, 0x50, 0x09, 0x00, 0x00, 0xe0, 0x08, 0x00, 0x00, 0xb0, 0x09, 0x00, 0x00


//--------------------- .text._Z12print_devicePfi --------------------------
	.section	.text._Z12print_devicePfi,"ax",@progbits
	.align	128
        .global         _Z12print_devicePfi
        .type           _Z12print_devicePfi,@function
        .size           _Z12print_devicePfi,(.L_x_70 - _Z12print_devicePfi)
        .other          _Z12print_devicePfi,@"STO_CUDA_ENTRY STV_DEFAULT"
_Z12print_devicePfi:
.text._Z12print_devicePfi:
[----:B------:R-:W0:Y:S08]  /*0000*/  LDC R1, c[0x0][0x37c] ;  /* 0x0000df00ff017b82 */ /* 0x000e300000000800 */
[----:B------:R-:W1:Y:S01]  /*0010*/  LDC R0, c[0x0][0x388] ;  /* 0x0000e200ff007b82 */ /* 0x000e620000000800 */
[----:B------:R-:W2:Y:S01]  /*0020*/  LDCU UR4, c[0x0][0x2f8] ;  /* 0x00005f00ff0477ac */ /* 0x000ea20008000800 */
[----:B0-----:R-:W-:Y:S01]  /*0030*/  VIADD R1, R1, 0xfffffff8 ;  /* 0xfffffff801017836 */ /* 0x001fe20000000000 */
[----:B------:R-:W0:Y:S04]  /*0040*/  LDCU UR5, c[0x0][0x2fc] ;  /* 0x00005f80ff0577ac */ /* 0x000e280008000800 */
[----:B--2---:R-:W-:-:S02]  /*0050*/  IADD3 R18, P0, PT, R1, UR4, RZ ;  /* 0x0000000401127c10 */ /* 0x004fc4000ff1e0ff */
[----:B-1----:R-:W-:-:S13]  /*0060*/  ISETP.GE.AND P1, PT, R0, 0x1, PT ;  /* 0x000000010000780c */ /* 0x002fda0003f26270 */
[----:B0-----:R-:W-:Y:S05]  /*0070*/  @!P1 EXIT ;  /* 0x000000000000994d */ /* 0x001fea0003800000 */
[C---:B------:R-:W-:Y:S01]  /*0080*/  ISETP.GE.U32.AND P1, PT, R0.reuse, 0x10, PT ;  /* 0x000000100000780c */ /* 0x040fe20003f26070 */
[----:B------:R-:W0:Y:S01]  /*0090*/  LDCU.64 UR36, c[0x0][0x358] ;  /* 0x00006b00ff2477ac */ /* 0x000e220008000a00 */
[----:B------:R-:W-:Y:S01]  /*00a0*/  IMAD.X R2, RZ, RZ, UR5, P0 ;  /* 0x00000005ff027e24 */ /* 0x000fe200080e06ff */
[----:B------:R-:W-:Y:S01]  /*00b0*/  LOP3.LUT R24, R0, 0xf, RZ, 0xc0, !PT ;  /* 0x0000000f00187812 */ /* 0x000fe200078ec0ff */
[----:B------:R-:W-:-:S09]  /*00c0*/  IMAD.MOV.U32 R19, RZ, RZ, RZ ;  /* 0x000000ffff137224 */ /* 0x000fd200078e00ff */
[----:B------:R-:W-:Y:S05]  /*00d0*/  @!P1 BRA `(.L_x_0) ;  /* 0x0000000c00049947 */ /* 0x000fea0003800000 */
[----:B------:R-:W1:Y:S01]  /*00e0*/  LDCU.64 UR4, c[0x0][0x380] ;  /* 0x00007000ff0477ac */ /* 0x000e620008000a00 */
[----:B------:R-:W-:Y:S01]  /*00f0*/  LOP3.LUT R19, R0, 0x7ffffff0, RZ, 0xc0, !PT ;  /* 0x7ffffff000137812 */ /* 0x000fe200078ec0ff */
[----:B------:R-:W-:Y:S03]  /*0100*/  BSSY.RECONVERGENT B6, `(.L_x_0) ;  /* 0x00000be000067945 */ /* 0x000fe60003800200 */
[----:B------:R-:W-:Y:S01]  /*0110*/  IADD3 R23, PT, PT, -R19, RZ, RZ ;  /* 0x000000ff13177210 */ /* 0x000fe20007ffe1ff */
[----:B-1----:R-:W-:-:S04]  /*0120*/  UIADD3 UR4, UP0, UPT, UR4, 0x20, URZ ;  /* 0x0000002004047890 */ /* 0x002fc8000ff1e0ff */
[----:B------:R-:W-:Y:S02]  /*0130*/  UIADD3.X UR5, UPT, UPT, URZ, UR5, URZ, UP0, !UPT ;  /* 0x00000005ff057290 */ /* 0x000fe400087fe4ff */
[----:B------:R-:W-:-:S04]  /*0140*/  IMAD.U32 R16, RZ, RZ, UR4 ;  /* 0x00000004ff107e24 */ /* 0x000fc8000f8e00ff */
[----:B------:R-:W-:-:S07]  /*0150*/  IMAD.U32 R17, RZ, RZ, UR5 ;  /* 0x00000005ff117e24 */ /* 0x000fce000f8e00ff */
.L_x_17:
[----:B0-----:R-:W2:Y:S01]  /*0160*/  LDG.E R0, desc[UR36][R16.64+-0x20] ;  /* 0xffffe02410007981 */ /* 0x001ea2000c1e1900 */
[----:B------:R-:W-:Y:S01]  /*0170*/  MOV R22, 0x0 ;  /* 0x0000000000167802 */ /* 0x000fe20000000f00 */
[----:B------:R-:W0:Y:S01]  /*0180*/  LDCU.64 UR4, c[0x4][0x8] ;  /* 0x01000100ff0477ac */ /* 0x000e220008000a00 */
[----:B------:R-:W-:Y:S02]  /*0190*/  VIADD R23, R23, 0x10 ;  /* 0x0000001017177836 */ /* 0x000fe40000000000 */
[----:B------:R1:W3:Y:S01]  /*01a0*/  LDC.64 R8, c[0x4][R22] ;  /* 0x0100000016087b82 */ /* 0x0002e20000000a00 */
[----:B------:R-:W-:Y:S02]  /*01b0*/  IMAD.MOV.U32 R6, RZ, RZ, R18 ;  /* 0x000000ffff067224 */ /* 0x000fe400078e0012 */
[----:B------:R-:W-:Y:S01]  /*01c0*/  ISETP.NE.AND P0, PT, R23, RZ, PT ;  /* 0x000000ff1700720c */ /* 0x000fe20003f05270 */
[----:B------:R-:W-:-:S03]  /*01d0*/  IMAD.MOV.U32 R7, RZ, RZ, R2 ;  /* 0x000000ffff077224 */ /* 0x000fc600078e0002 */
[----:B------:R-:W-:Y:S02]  /*01e0*/  P2R R25, PR, RZ, 0x1 ;  /* 0x00000001ff197803 */ /* 0x000fe40000000000 */
[----:B0-----:R-:W-:Y:S01]  /*01f0*/  MOV R4, UR4 ;  /* 0x0000000400047c02 */ /* 0x001fe20008000f00 */
[----:B------:R-:W-:Y:S01]  /*0200*/  IMAD.U32 R5, RZ, RZ, UR5 ;  /* 0x00000005ff057e24 */ /* 0x000fe2000f8e00ff */
[----:B--2---:R-:W0:Y:S02]  /*0210*/  F2F.F64.F32 R10, R0 ;  /* 0x00000000000a7310 */ /* 0x004e240000201800 */
[----:B0--3--:R1:W-:Y:S04]  /*0220*/  STL.64 [R1], R10 ;  /* 0x0000000a01007387 */ /* 0x0093e80000100a00 */
[----:B------:R-:W-:-:S07]  /*0230*/  LEPC R20, `(.L_x_1) ;  /* 0x000000001014794e */ /* 0x000fce0000000000 */
[----:B-1----:R-:W-:Y:S05]  /*0240*/  CALL.ABS.NOINC R8 ;  /* 0x0000000008007343 */ /* 0x002fea0003c00000 */
.L_x_1:
[----:B------:R-:W2:Y:S01]  /*0250*/  LDG.E R0, desc[UR36][R16.64+-0x1c] ;  /* 0xffffe42410007981 */ /* 0x000ea2000c1e1900 */
[----:B------:R0:W1:Y:S01]  /*0260*/  LDC.64 R8, c[0x4][R22] ;  /* 0x0100000016087b82 */ /* 0x0000620000000a00 */
[----:B------:R-:W3:Y:S01]  /*0270*/  LDCU.64 UR4, c[0x4][0x8] ;  /* 0x01000100ff0477ac */ /* 0x000ee20008000a00 */
[----:B------:R-:W-:Y:S02]  /*0280*/  IMAD.MOV.U32 R6, RZ, RZ, R18 ;  /* 0x000000ffff067224 */ /* 0x000fe400078e0012 */
[----:B------:R-:W-:Y:S01]  /*0290*/  IMAD.MOV.U32 R7, RZ, RZ, R2 ;  /* 0x000000ffff077224 */ /* 0x000fe200078e0002 */
[----:B---3--:R-:W-:Y:S01]  /*02a0*/  MOV R4, UR4 ;  /* 0x0000000400047c02 */ /* 0x008fe20008000f00 */
[----:B------:R-:W-:Y:S01]  /*02b0*/  IMAD.U32 R5, RZ, RZ, UR5 ;  /* 0x00000005ff057e24 */ /* 0x000fe2000f8e00ff */
[----:B--2---:R-:W2:Y:S02]  /*02c0*/  F2F.F64.F32 R10, R0 ;  /* 0x00000000000a7310 */ /* 0x004ea40000201800 */
[----:B-12---:R0:W-:Y:S04]  /*02d0*/  STL.64 [R1], R10 ;  /* 0x0000000a01007387 */ /* 0x0061e80000100a00 */
[----:B------:R-:W-:-:S07]  /*02e0*/  LEPC R20, `(.L_x_2) ;  /* 0x000000001014794e */ /* 0x000fce0000000000 */
[----:B0-----:R-:W-:Y:S05]  /*02f0*/  CALL.ABS.NOINC R8 ;  /* 0x0000000008007343 */ /* 0x001fea0003c00000 */
.L_x_2:
        /* <DEDUP_REMOVED lines=11> */
.L_x_3:
[----:B------:R-:W2:Y:S01]  /*03b0*/  LDG.E R0, desc[UR36][R16.64+-0x14] ;  /* 0xffffec2410007981 */ /* 0x000ea2000c1e1900 */
[----:B------:R0:W1:Y:S01]  /*03c0*/  LDC.64 R8, c[0x4][R22] ;  /* 0x0100000016087b82 */ /* 0x0000620000000a00 */
[----:B------:R-:W3:Y:S01]  /*03d0*/  LDCU.64 UR4, c[0x4][0x8] ;  /* 0x01000100ff0477ac */ /* 0x000ee20008000a00 */
[----:B------:R-:W-:Y:S01]  /*03e0*/  IMAD.MOV.U32 R6, RZ, RZ, R18 ;  /* 0x000000ffff067224 */ /* 0x000fe200078e0012 */
[----:B------:R-:W-:Y:S02]  /*03f0*/  MOV R7, R2 ;  /* 0x0000000200077202 */ /* 0x000fe40000000f00 */
[----:B---3--:R-:W-:Y:S01]  /*0400*/  MOV R4, UR4 ;  /* 0x0000000400047c02 */ /* 0x008fe20008000f00 */
[----:B------:R-:W-:Y:S01]  /*0410*/  IMAD.U32 R5, RZ, RZ, UR5 ;  /* 0x00000005ff057e24 */ /* 0x000fe2000f8e00ff */
[----:B--2---:R-:W2:Y:S02]  /*0420*/  F2F.F64.F32 R10, R0 ;  /* 0x00000000000a7310 */ /* 0x004ea40000201800 */
[----:B-12---:R0:W-:Y:S04]  /*0430*/  STL.64 [R1], R10 ;  /* 0x0000000a01007387 */ /* 0x0061e80000100a00 */
[----:B------:R-:W-:-:S07]  /*0440*/  LEPC R20, `(.L_x_4) ;  /* 0x000000001014794e */ /* 0x000fce0000000000 */
[----:B0-----:R-:W-:Y:S05]  /*0450*/  CALL.ABS.NOINC R8 ;  /* 0x0000000008007343 */ /* 0x001fea0003c00000 */
.L_x_4:
[----:B------:R-:W2:Y:S01]  /*0460*/  LDG.E R0, desc[UR36][R16.64+-0x10] ;  /* 0xfffff02410007981 */ /* 0x000ea2000c1e1900 */
[----:B------:R0:W1:Y:S01]  /*0470*/  LDC.64 R8, c[0x4][R22] ;  /* 0x0100000016087b82 */ /* 0x0000620000000a00 */
[----:B------:R-:W3:Y:S01]  /*0480*/  LDCU.64 UR4, c[0x4][0x8] ;  /* 0x01000100ff0477ac */ /* 0x000ee20008000a00 */
[----:B------:R-:W-:Y:S01]  /*0490*/  MOV R6, R18 ;  /* 0x0000001200067202 */ /* 0x000fe20000000f00 */
[----:B------:R-:W-:Y:S02]  /*04a0*/  IMAD.MOV.U32 R7, RZ, RZ, R2 ;  /* 0x000000ffff077224 */ /* 0x000fe400078e0002 */
[----:B---3--:R-:W-:Y:S02]  /*04b0*/  IMAD.U32 R4, RZ, RZ, UR4 ;  /* 0x00000004ff047e24 */ /* 0x008fe4000f8e00ff */
[----:B------:R-:W-:Y:S01]  /*04c0*/  IMAD.U32 R5, RZ, RZ, UR5 ;  /* 0x00000005ff057e24 */ /* 0x000fe2000f8e00ff */
[----:B--2---:R-:W2:Y:S02]  /*04d0*/  F2F.F64.F32 R10, R0 ;  /* 0x00000000000a7310 */ /* 0x004ea40000201800 */
[----:B-12---:R0:W-:Y:S04]  /*04e0*/  STL.64 [R1], R10 ;  /* 0x0000000a01007387 */ /* 0x0061e80000100a00 */
[----:B------:R-:W-:-:S07]  /*04f0*/  LEPC R20, `(.L_x_5) ;  /* 0x000000001014794e */ /* 0x000fce0000000000 */
[----:B0-----:R-:W-:Y:S05]  /*0500*/  CALL.ABS.NOINC R8 ;  /* 0x0000000008007343 */ /* 0x001fea0003c00000 */
.L_x_5:
[----:B------:R-:W2:Y:S01]  /*0510*/  LDG.E R0, desc[UR36][R16.64+-0xc] ;  /* 0xfffff42410007981 */ /* 0x000ea2000c1e1900 */
[----:B------:R0:W1:Y:S01]  /*0520*/  LDC.64 R8, c[0x4][R22] ;  /* 0x0100000016087b82 */ /* 0x0000620000000a00 */
[----:B------:R-:W3:Y:S01]  /*0530*/  LDCU.64 UR4, c[0x4][0x8] ;  /* 0x01000100ff0477ac */ /* 0x000ee20008000a00 */
[----:B------:R-:W-:Y:S02]  /*0540*/  IMAD.MOV.U32 R6, RZ, RZ, R18 ;  /* 0x000000ffff067224 */ /* 0x000fe400078e0012 */
[----:B------:R-:W-:Y:S02]  /*0550*/  IMAD.MOV.U32 R7, RZ, RZ, R2 ;  /* 0x000000ffff077224 */ /* 0x000fe400078e0002 */
[----:B---3--:R-:W-:Y:S01]  /*0560*/  IMAD.U32 R4, RZ, RZ, UR4 ;  /* 0x00000004ff047e24 */ /* 0x008fe2000f8e00ff */
[----:B------:R-:W-:Y:S01]  /*0570*/  MOV R5, UR5 ;  /* 0x0000000500057c02 */ /* 0x000fe20008000f00 */
[----:B--2---:R-:W2:Y:S02]  /*0580*/  F2F.F64.F32 R10, R0 ;  /* 0x00000000000a7310 */ /* 0x004ea40000201800 */
[----:B-12---:R0:W-:Y:S04]  /*0590*/  STL.64 [R1], R10 ;  /* 0x0000000a01007387 */ /* 0x0061e80000100a00 */
[----:B------:R-:W-:-:S07]  /*05a0*/  LEPC R20, `(.L_x_6) ;  /* 0x000000001014794e */ /* 0x000fce0000000000 */
[----:B0-----:R-:W-:Y:S05]  /*05b0*/  CALL.ABS.NOINC R8 ;  /* 0x0000000008007343 */ /* 0x001fea0003c00000 */
.L_x_6:
        /* <DEDUP_REMOVED lines=11> */
.L_x_7:
        /* <DEDUP_REMOVED lines=11> */
.L_x_8:
        /* <DEDUP_REMOVED lines=11> */
.L_x_9:
        /* <DEDUP_REMOVED lines=11> */
.L_x_10:
        /* <DEDUP_REMOVED lines=11> */
.L_x_11:
        /* <DEDUP_REMOVED lines=11> */
.L_x_12:
        /* <DEDUP_REMOVED lines=11> */
.L_x_13:
        /* <DEDUP_REMOVED lines=11> */
.L_x_14:
        /* <DEDUP_REMOVED lines=11> */
.L_x_15:
        /* <DEDUP_REMOVED lines=11> */
.L_x_16:
[----:B------:R-:W-:Y:S02]  /*0ca0*/  ISETP.NE.AND P6, PT, R25, RZ, PT ;  /* 0x000000ff1900720c */ /* 0x000fe40003fc5270 */
[----:B------:R-:W-:-:S05]  /*0cb0*/  IADD3 R16, P0, PT, R16, 0x40, RZ ;  /* 0x0000004010107810 */ /* 0x000fca0007f1e0ff */
[----:B------:R-:W-:-:S06]  /*0cc0*/  IMAD.X R17, RZ, RZ, R17, P0 ;  /* 0x000000ffff117224 */ /* 0x000fcc00000e0611 */
[----:B------:R-:W-:Y:S05]  /*0cd0*/  @P6 BRA `(.L_x_17) ;  /* 0xfffffff400206947 */ /* 0x000fea000383ffff */
[----:B------:R-:W-:Y:S05]  /*0ce0*/  BSYNC.RECONVERGENT B6 ;  /* 0x0000000000067941 */ /* 0x000fea0003800200 */
.L_x_0:
[----:B------:R-:W-:-:S13]  /*0cf0*/  ISETP.NE.AND P0, PT, R24, RZ, PT ;  /* 0x000000ff1800720c */ /* 0x000fda0003f05270 */
[----:B0-----:R-:W-:Y:S05]  /*0d00*/  @!P0 EXIT ;  /* 0x000000000000894d */ /* 0x001fea0003800000 */
[----:B------:R-:W0:Y:S01]  /*0d10*/  LDC R23, c[0x0][0x388] ;  /* 0x0000e200ff177b82 */ /* 0x000e220000000800 */
[----:B------:R-:W-:Y:S02]  /*0d20*/  ISETP.GE.U32.AND P0, PT, R24, 0x8, PT ;  /* 0x000000081800780c */ /* 0x000fe40003f06070 */
[----:B0-----:R-:W-:-:S11]  /*0d30*/  LOP3.LUT R23, R23, 0x7, RZ, 0xc0, !PT ;  /* 0x0000000717177812 */ /* 0x001fd600078ec0ff */
[----:B------:R-:W-:Y:S05]  /*0d40*/  @!P0 BRA `(.L_x_18) ;  /* 0x0000000400708947 */ /* 0x000fea0003800000 */
[----:B------:R-:W0:Y:S01]  /*0d50*/  LDC.64 R16, c[0x0][0x380] ;  /* 0x0000e000ff107b82 */ /* 0x000e220000000a00 */
[----:B------:R-:W-:Y:S01]  /*0d60*/  MOV R22, 0x0 ;  /* 0x0000000000167802 */ /* 0x000fe20000000f00 */
[----:B------:R-:W1:Y:S01]  /*0d70*/  LDCU.64 UR4, c[0x4][0x8] ;  /* 0x01000100ff0477ac */ /* 0x000e620008000a00 */
[----:B0-----:R-:W-:-:S05]  /*0d80*/  IMAD.WIDE.U32 R16, R19, 0x4, R16 ;  /* 0x0000000413107825 */ /* 0x001fca00078e0010 */
[----:B------:R-:W2:Y:S01]  /*0d90*/  LDG.E R0, desc[UR36][R16.64] ;  /* 0x0000002410007981 */ /* 0x000ea2000c1e1900 */
[----:B------:R0:W3:Y:S01]  /*0da0*/  LDC.64 R8, c[0x4][R22] ;  /* 0x0100000016087b82 */ /* 0x0000e20000000a00 */
[----:B-1----:R-:W-:Y:S01]  /*0db0*/  IMAD.U32 R4, RZ, RZ, UR4 ;  /* 0x00000004ff047e24 */ /* 0x002fe2000f8e00ff */
[----:B------:R-:W-:Y:S01]  /*0dc0*/  MOV R5, UR5 ;  /* 0x0000000500057c02 */ /* 0x000fe20008000f00 */
[----:B------:R-:W-:Y:S02]  /*0dd0*/  IMAD.MOV.U32 R6, RZ, RZ, R18 ;  /* 0x000000ffff067224 */ /* 0x000fe400078e0012 */
[----:B------:R-:W-:Y:S01]  /*0de0*/  IMAD.MOV.U32 R7, RZ, RZ, R2 ;  /* 0x000000ffff077224 */ /* 0x000fe200078e0002 */
[----:B--2---:R-:W1:Y:S02]  /*0df0*/  F2F.F64.F32 R10, R0 ;  /* 0x00000000000a7310 */ /* 0x004e640000201800 */
[----:B-1-3--:R0:W-:Y:S04]  /*0e00*/  STL.64 [R1], R10 ;  /* 0x0000000a01007387 */ /* 0x00a1e80000100a00 */
[----:B------:R-:W-:-:S07]  /*0e10*/  LEPC R20, `(.L_x_19) ;  /* 0x000000001014794e */ /* 0x000fce0000000000 */
[----:B0-----:R-:W-:Y:S05]  /*0e20*/  CALL.ABS.NOINC R8 ;  /* 0x0000000008007343 */ /* 0x001fea0003c00000 */
.L_x_19:
        /* <DEDUP_REMOVED lines=11> */
.L_x_20:
        /* <DEDUP_REMOVED lines=11> */
.L_x_21:
        /* <DEDUP_REMOVED lines=11> */
.L_x_22:
        /* <DEDUP_REMOVED lines=11> */
.L_x_23:
        /* <DEDUP_REMOVED lines=11> */
.L_x_24:
        /* <DEDUP_REMOVED lines=11> */
.L_x_25:
        /* <DEDUP_REMOVED lines=11> */
.L_x_26:
[----:B------:R-:W-:-:S07]  /*1300*/  VIADD R19, R19, 0x8 ;  /* 0x0000000813137836 */ /* 0x000fce0000000000 */
.L_x_18:
[----:B------:R-:W-:-:S13]  /*1310*/  ISETP.NE.AND P0, PT, R23, RZ, PT ;  /* 0x000000ff1700720c */ /* 0x000fda0003f05270 */
[----:B------:R-:W-:Y:S05]  /*1320*/  @!P0 EXIT ;  /* 0x000000000000894d */ /* 0x000fea0003800000 */
        /* <DEDUP_REMOVED lines=18> */
.L_x_28:
        /* <DEDUP_REMOVED lines=11> */
.L_x_29:
        /* <DEDUP_REMOVED lines=11> */
.L_x_30:
        /* <DEDUP_REMOVED lines=11> */
.L_x_31:
[----:B------:R-:W-:-:S07]  /*1660*/  IADD3 R19, PT, PT, R19, 0x4, RZ ;  /* 0x0000000413137810 */ /* 0x000fce0007ffe0ff */
.L_x_27:
[----:B------:R-:W-:-:S13]  /*1670*/  ISETP.NE.AND P0, PT, R23, RZ, PT ;  /* 0x000000ff1700720c */ /* 0x000fda0003f05270 */
[----:B------:R-:W-:Y:S05]  /*1680*/  @!P0 EXIT ;  /* 0x000000000000894d */ /* 0x000fea0003800000 */
[----:B------:R-:W0:Y:S01]  /*1690*/  LDC.64 R16, c[0x0][0x380] ;  /* 0x0000e000ff107b82 */ /* 0x000e220000000a00 */
[----:B------:R-:W-:Y:S02]  /*16a0*/  IMAD.MOV R23, RZ, RZ, -R23 ;  /* 0x000000ffff177224 */ /* 0x000fe400078e0a17 */
[----:B0-----:R-:W-:-:S07]  /*16b0*/  IMAD.WIDE.U32 R16, R19, 0x4, R16 ;  /* 0x0000000413107825 */ /* 0x001fce00078e0010 */
.L_x_33:
[----:B------:R-:W2:Y:S01]  /*16c0*/  LDG.E R0, desc[UR36][R16.64] ;  /* 0x0000002410007981 */ /* 0x000ea2000c1e1900 */
[----:B------:R-:W-:Y:S01]  /*16d0*/  MOV R8, 0x0 ;  /* 0x0000000000087802 */ /* 0x000fe20000000f00 */
[----:B------:R-:W0:Y:S01]  /*16e0*/  LDCU.64 UR4, c[0x4][0x8] ;  /* 0x01000100ff0477ac */ /* 0x000e220008000a00 */
[----:B------:R-:W-:Y:S01]  /*16f0*/  VIADD R23, R23, 0x1 ;  /* 0x0000000117177836 */ /* 0x000fe20000000000 */
[----:B------:R-:W-:Y:S01]  /*1700*/  MOV R7, R2 ;  /* 0x0000000200077202 */ /* 0x000fe20000000f00 */
[----:B------:R-:W-:Y:S02]  /*1710*/  IMAD.MOV.U32 R6, RZ, RZ, R18 ;  /* 0x000000ffff067224 */ /* 0x000fe400078e0012 */
[----:B------:R-:W1:Y:S01]  /*1720*/  LDC.64 R8, c[0x4][R8] ;  /* 0x0100000008087b82 */ /* 0x000e620000000a00 */
[----:B------:R-:W-:-:S04]  /*1730*/  ISETP.NE.AND P0, PT, R23, RZ, PT ;  /* 0x000000ff1700720c */ /* 0x000fc80003f05270 */
[----:B------:R-:W-:Y:S02]  /*1740*/  P2R R19, PR, RZ, 0x1 ;  /* 0x00000001ff137803 */ /* 0x000fe40000000000 */
[----:B0-----:R-:W-:Y:S01]  /*1750*/  MOV R4, UR4 ;  /* 0x0000000400047c02 */ /* 0x001fe20008000f00 */
[----:B------:R-:W-:Y:S01]  /*1760*/  IMAD.U32 R5, RZ, RZ, UR5 ;  /* 0x00000005ff057e24 */ /* 0x000fe2000f8e00ff */
[----:B--2---:R-:W0:Y:S02]  /*1770*/  F2F.F64.F32 R10, R0 ;  /* 0x00000000000a7310 */ /* 0x004e240000201800 */
[----:B01----:R0:W-:Y:S04]  /*1780*/  STL.64 [R1], R10 ;  /* 0x0000000a01007387 */ /* 0x0031e80000100a00 */
[----:B------:R-:W-:-:S07]  /*1790*/  LEPC R20, `(.L_x_32) ;  /* 0x000000001014794e */ /* 0x000fce0000000000 */
[----:B0-----:R-:W-:Y:S05]  /*17a0*/  CALL.ABS.NOINC R8 ;  /* 0x0000000008007343 */ /* 0x001fea0003c00000 */
.L_x_32:
[----:B------:R-:W-:Y:S02]  /*17b0*/  ISETP.NE.AND P6, PT, R19, RZ, PT ;  /* 0x000000ff1300720c */ /* 0x000fe40003fc5270 */
[----:B------:R-:W-:-:S05]  /*17c0*/  IADD3 R16, P0, PT, R16, 0x4, RZ ;  /* 0x0000000410107810 */ /* 0x000fca0007f1e0ff */
[----:B------:R-:W-:-:S06]  /*17d0*/  IMAD.X R17, RZ, RZ, R17, P0 ;  /* 0x000000ffff117224 */ /* 0x000fcc00000e0611 */
[----:B------:R-:W-:Y:S05]  /*17e0*/  @P6 BRA `(.L_x_33) ;  /* 0xfffffffc00b46947 */ /* 0x000fea000383ffff */
[----:B------:R-:W-:Y:S05]  /*17f0*/  EXIT ;  /* 0x000000000000794d */ /* 0x000fea0003800000 */
.L_x_34:
[----:B------:R-:W-:-:S00]  /*1800*/  BRA `(.L_x_34) ;  /* 0xfffffffc00fc7947 */ /* 0x000fc0000383ffff */
[----:B------:R-:W-:-:S00]  /*1810*/  NOP ;  /* 0x0000000000007918 */ /* 0x000fc00000000000 */
        /* <DEDUP_REMOVED lines=14> */
.L_x_70:


//--------------------- .text._Z9calc_AtmAPfS_iiiii --------------------------
	.section	.text._Z9calc_AtmAPfS_iiiii,"ax",@progbits
	.align	128
        .global         _Z9calc_AtmAPfS_iiiii
        .type           _Z9calc_AtmAPfS_iiiii,@function
        .size           _Z9calc_AtmAPfS_iiiii,(.L_x_71 - _Z9calc_AtmAPfS_iiiii)
        .other          _Z9calc_AtmAPfS_iiiii,@"STO_CUDA_ENTRY STV_DEFAULT"
_Z9calc_AtmAPfS_iiiii:
.text._Z9calc_AtmAPfS_iiiii:
[----:B------:R-:W-:Y:S01]  /*0000*/  LDC R1, c[0x0][0x37c] ;  /* 0x0000df00ff017b82 */ /* 0x000fe20000000800 */
[----:B------:R-:W0:Y:S07]  /*0010*/  S2R R0, SR_CTAID.Z ;  /* 0x0000000000007919 */ /* 0x000e2e0000002700 */
[----:B------:R-:W0:Y:S01]  /*0020*/  S2UR UR11, SR_CTAID.Y ;  /* 0x00000000000b79c3 */ /* 0x000e220000002600 */
[----:B------:R-:W1:Y:S01]  /*0030*/  LDCU.64 UR8, c[0x0][0x358] ;  /* 0x00006b00ff0877ac */ /* 0x000e620008000a00 */
[----:B------:R-:W2:Y:S01]  /*0040*/  S2R R2, SR_TID.X ;  /* 0x0000000000027919 */ /* 0x000ea20000002100 */
[----:B------:R-:W2:Y:S05]  /*0050*/  S2R R3, SR_TID.Y ;  /* 0x0000000000037919 */ /* 0x000eaa0000002200 */
[----:B------:R-:W0:Y:S08]  /*0060*/  LDC R9, c[0x0][0x3a0] ;  /* 0x0000e800ff097b82 */ /* 0x000e300000000800 */
[----:B------:R-:W3:Y:S08]  /*0070*/  S2UR UR10, SR_CTAID.X ;  /* 0x00000000000a79c3 */ /* 0x000ef00000002500 */
[----:B------:R-:W3:Y:S08]  /*0080*/  LDC R7, c[0x0][0x394] ;  /* 0x0000e500ff077b82 */ /* 0x000ef00000000800 */
[----:B------:R-:W4:Y:S01]  /*0090*/  LDC.64 R4, c[0x0][0x380] ;  /* 0x0000e000ff047b82 */ /* 0x000f220000000a00 */
[----:B0-----:R-:W-:-:S04]  /*00a0*/  IMAD R6, R9, UR11, R0 ;  /* 0x0000000b09067c24 */ /* 0x001fc8000f8e0200 */
[----:B---3--:R-:W-:Y:S01]  /*00b0*/  IMAD R7, R7, UR10, R6 ;  /* 0x0000000a07077c24 */ /* 0x008fe2000f8e0206 */
[----:B--2---:R-:W-:-:S04]  /*00c0*/  LEA R6, R2, R3, 0x2 ;  /* 0x0000000302067211 */ /* 0x004fc800078e10ff */
[----:B------:R-:W-:-:S04]  /*00d0*/  LEA R7, R7, R6, 0x4 ;  /* 0x0000000607077211 */ /* 0x000fc800078e20ff */
[C---:B------:R-:W-:Y:S01]  /*00e0*/  IADD3 R9, PT, PT, R7.reuse, 0x2, RZ ;  /* 0x0000000207097810 */ /* 0x040fe20007ffe0ff */
[C---:B------:R-:W-:Y:S01]  /*00f0*/  VIADD R13, R7.reuse, 0xa ;  /* 0x0000000a070d7836 */ /* 0x040fe20000000000 */
[C---:B------:R-:W-:Y:S01]  /*0100*/  IADD3 R11, PT, PT, R7.reuse, 0x8, RZ ;  /* 0x00000008070b7810 */ /* 0x040fe20007ffe0ff */
[----:B----4-:R-:W-:-:S04]  /*0110*/  IMAD.WIDE.U32 R6, R7, 0x4, R4 ;  /* 0x0000000407067825 */ /* 0x010fc800078e0004 */
[--C-:B------:R-:W-:Y:S02]  /*0120*/  IMAD.WIDE.U32 R8, R9, 0x4, R4.reuse ;  /* 0x0000000409087825 */ /* 0x100fe400078e0004 */
[----:B-1----:R-:W2:Y:S02]  /*0130*/  LDG.E R6, desc[UR8][R6.64] ;  /* 0x0000000806067981 */ /* 0x002ea4000c1e1900 */
[--C-:B------:R-:W-:Y:S02]  /*0140*/  IMAD.WIDE.U32 R10, R11, 0x4, R4.reuse ;  /* 0x000000040b0a7825 */ /* 0x100fe400078e0004 */
[----:B------:R-:W3:Y:S02]  /*0150*/  LDG.E R8, desc[UR8][R8.64] ;  /* 0x0000000808087981 */ /* 0x000ee4000c1e1900 */
[----:B------:R-:W-:Y:S02]  /*0160*/  IMAD.WIDE.U32 R4, R13, 0x4, R4 ;  /* 0x000000040d047825 */ /* 0x000fe400078e0004 */
[----:B------:R-:W4:Y:S04]  /*0170*/  LDG.E R10, desc[UR8][R10.64] ;  /* 0x000000080a0a7981 */ /* 0x000f28000c1e1900 */
[----:B------:R-:W5:Y:S01]  /*0180*/  LDG.E R4, desc[UR8][R4.64] ;  /* 0x0000000804047981 */ /* 0x000f62000c1e1900 */
[----:B------:R-:W0:Y:S01]  /*0190*/  S2UR UR7, SR_CgaCtaId ;  /* 0x00000000000779c3 */ /* 0x000e220000008800 */
[----:B------:R-:W-:Y:S01]  /*01a0*/  UMOV UR6, 0x400 ;  /* 0x0000040000067882 */ /* 0x000fe20000000000 */
[----:B------:R-:W-:Y:S01]  /*01b0*/  ISETP.NE.AND P0, PT, R2, 0x1, PT ;  /* 0x000000010200780c */ /* 0x000fe20003f05270 */
[----:B------:R-:W-:Y:S01]  /*01c0*/  BSSY.RECONVERGENT B0, `(.L_x_35) ;  /* 0x000002d000007945 */ /* 0x000fe20003800200 */
[----:B0-----:R-:W-:-:S06]  /*01d0*/  ULEA UR5, UR7, UR6, 0x18 ;  /* 0x0000000607057291 */ /* 0x001fcc000f8ec0ff */
[----:B------:R-:W-:-:S04]  /*01e0*/  LEA R12, R2, UR5, 0x4 ;  /* 0x00000005020c7c11 */ /* 0x000fc8000f8e20ff */
[----:B------:R-:W-:-:S05]  /*01f0*/  LEA R13, R3, R12, 0x2 ;  /* 0x0000000c030d7211 */ /* 0x000fca00078e10ff */
[----:B--2---:R0:W-:Y:S04]  /*0200*/  STS [R13], R6 ;  /* 0x000000060d007388 */ /* 0x0041e80000000800 */
[----:B---3--:R0:W-:Y:S04]  /*0210*/  STS [R13+0x8], R8 ;  /* 0x000008080d007388 */ /* 0x0081e80000000800 */
[----:B----4-:R0:W-:Y:S04]  /*0220*/  STS [R13+0x20], R10 ;  /* 0x0000200a0d007388 */ /* 0x0101e80000000800 */
[----:B-----5:R0:W-:Y:S01]  /*0230*/  STS [R13+0x28], R4 ;  /* 0x000028040d007388 */ /* 0x0201e20000000800 */
[----:B------:R-:W-:Y:S06]  /*0240*/  BAR.SYNC.DEFER_BLOCKING 0x0 ;  /* 0x0000000000007b1d */ /* 0x000fec0000010000 */
[----:B------:R-:W-:Y:S05]  /*0250*/  @!P0 BRA `(.L_x_36) ;  /* 0x00000000004c8947 */ /* 0x000fea0003800000 */
[----:B------:R-:W-:-:S13]  /*0260*/  ISETP.NE.AND P0, PT, R2, RZ, PT ;  /* 0x000000ff0200720c */ /* 0x000fda0003f05270 */
[----:B------:R-:W-:Y:S05]  /*0270*/  @P0 BRA `(.L_x_37) ;  /* 0x0000000000840947 */ /* 0x000fea0003800000 */
[----:B0-----:R-:W-:Y:S01]  /*0280*/  LEA R4, R3, UR5, 0x2 ;  /* 0x0000000503047c11 */ /* 0x001fe2000f8e10ff */
[----:B------:R-:W-:-:S04]  /*0290*/  UIADD3 UR4, UPT, UPT, UR6, 0x40, URZ ;  /* 0x0000004006047890 */ /* 0x000fc8000fffe0ff */
[----:B------:R-:W-:Y:S01]  /*02a0*/  LDS R5, [R4] ;  /* 0x0000000004057984 */ /* 0x000fe20000000800 */
[----:B------:R-:W-:-:S03]  /*02b0*/  ULEA UR4, UR7, UR4, 0x18 ;  /* 0x0000000407047291 */ /* 0x000fc6000f8ec0ff */
[----:B------:R-:W0:Y:S04]  /*02c0*/  LDS R6, [R4+0x10] ;  /* 0x0000100004067984 */ /* 0x000e280000000800 */
[----:B------:R-:W1:Y:S01]  /*02d0*/  LDS R8, [R4+0x20] ;  /* 0x0000200004087984 */ /* 0x000e620000000800 */
[----:B0-----:R-:W-:Y:S01]  /*02e0*/  FADD R5, R5, R6 ;  /* 0x0000000605057221 */ /* 0x001fe20000000000 */
[----:B------:R-:W-:-:S03]  /*02f0*/  LEA R6, R3, UR4, 0x2 ;  /* 0x0000000403067c11 */ /* 0x000fc6000f8e10ff */
[----:B-1----:R-:W-:-:S05]  /*0300*/  FADD R5, R5, R8 ;  /* 0x0000000805057221 */ /* 0x002fca0000000000 */
[----:B------:R-:W-:Y:S04]  /*0310*/  STS [R6], R5 ;  /* 0x0000000506007388 */ /* 0x000fe80000000800 */
[----:B------:R-:W-:Y:S04]  /*0320*/  LDS R7, [R4+0x8] ;  /* 0x0000080004077984 */ /* 0x000fe80000000800 */
[----:B------:R-:W0:Y:S04]  /*0330*/  LDS R8, [R4+0x18] ;  /* 0x0000180004087984 */ /* 0x000e280000000800 */
[----:B------:R-:W1:Y:S01]  /*0340*/  LDS R10, [R4+0x28] ;  /* 0x00002800040a7984 */ /* 0x000e620000000800 */
[----:B0-----:R-:W-:-:S04]  /*0350*/  FADD R7, R7, R8 ;  /* 0x0000000807077221 */ /* 0x001fc80000000000 */
[----:B-1----:R-:W-:-:S05]  /*0360*/  FADD R7, R7, R10 ;  /* 0x0000000a07077221 */ /* 0x002fca0000000000 */
[----:B------:R1:W-:Y:S01]  /*0370*/  STS [R6+0x8], R7 ;  /* 0x0000080706007388 */ /* 0x0003e20000000800 */
[----:B------:R-:W-:Y:S05]  /*0380*/  BRA `(.L_x_37) ;  /* 0x0000000000407947 */ /* 0x000fea0003800000 */
.L_x_36:
[----:B------:R-:W-:Y:S01]  /*0390*/  LEA R9, R3, UR5, 0x2 ;  /* 0x0000000503097c11 */ /* 0x000fe2000f8e10ff */
[----:B------:R-:W-:-:S04]  /*03a0*/  UIADD3 UR4, UPT, UPT, UR6, 0x40, URZ ;  /* 0x0000004006047890 */ /* 0x000fc8000fffe0ff */
[----:B0-----:R-:W-:Y:S01]  /*03b0*/  LDS R4, [R9+0x10] ;  /* 0x0000100009047984 */ /* 0x001fe20000000800 */
[----:B------:R-:W-:-:S03]  /*03c0*/  ULEA UR4, UR7, UR4, 0x18 ;  /* 0x0000000407047291 */ /* 0x000fc6000f8ec0ff */
[----:B------:R-:W0:Y:S03]  /*03d0*/  LDS R5, [R9+0x20] ;  /* 0x0000200009057984 */ /* 0x000e260000000800 */
[----:B------:R-:W-:Y:S01]  /*03e0*/  LEA R10, R3, UR4, 0x2 ;  /* 0x00000004030a7c11 */ /* 0x000fe2000f8e10ff */
[----:B------:R-:W1:Y:S01]  /*03f0*/  LDS R7, [R9+0x30] ;  /* 0x0000300009077984 */ /* 0x000e620000000800 */
[----:B0-----:R-:W-:-:S04]  /*0400*/  FADD R4, R4, -R5 ;  /* 0x8000000504047221 */ /* 0x001fc80000000000 */
[----:B-1----:R-:W-:-:S05]  /*0410*/  FADD R4, R4, -R7 ;  /* 0x8000000704047221 */ /* 0x002fca0000000000 */
[----:B------:R-:W-:Y:S04]  /*0420*/  STS [R10+0x10], R4 ;  /* 0x000010040a007388 */ /* 0x000fe80000000800 */
[----:B------:R-:W-:Y:S04]  /*0430*/  LDS R5, [R9+0x18] ;  /* 0x0000180009057984 */ /* 0x000fe80000000800 */
[----:B------:R-:W0:Y:S04]  /*0440*/  LDS R6, [R9+0x28] ;  /* 0x0000280009067984 */ /* 0x000e280000000800 */
[----:B------:R-:W1:Y:S01]  /*0450*/  LDS R8, [R9+0x38] ;  /* 0x0000380009087984 */ /* 0x000e620000000800 */
[----:B0-----:R-:W-:-:S04]  /*0460*/  FADD R5, R5, -R6 ;  /* 0x8000000605057221 */ /* 0x001fc80000000000 */
[----:B-1----:R-:W-:-:S05]  /*0470*/  FADD R5, R5, -R8 ;  /* 0x8000000805057221 */ /* 0x002fca0000000000 */
[----:B------:R0:W-:Y:S02]  /*0480*/  STS [R10+0x18], R5 ;  /* 0x000018050a007388 */ /* 0x0001e40000000800 */
.L_x_37:
[----:B------:R-:W-:Y:S05]  /*0490*/  BSYNC.RECONVERGENT B0 ;  /* 0x0000000000007941 */ /* 0x000fea0003800200 */
.L_x_35:
[----:B------:R-:W-:Y:S01]  /*04a0*/  BAR.SYNC.DEFER_BLOCKING 0x0 ;  /* 0x0000000000007b1d */ /* 0x000fe20000010000 */
[----:B------:R-:W-:-:S05]  /*04b0*/  ISETP.NE.AND P0, PT, R3, 0x1, PT ;  /* 0x000000010300780c */ /* 0x000fca0003f05270 */
[----:B------:R-:W-:Y:S08]  /*04c0*/  BSSY.RECONVERGENT B0, `(.L_x_38) ;  /* 0x0000012000007945 */ /* 0x000ff00003800200 */
[----:B------:R-:W-:Y:S05]  /*04d0*/  @!P0 BRA `(.L_x_39) ;  /* 0x0000000000288947 */ /* 0x000fea0003800000 */
[----:B------:R-:W-:Y:S01]  /*04e0*/  ISETP.NE.AND P0, PT, R3, RZ, PT ;  /* 0x000000ff0300720c */ /* 0x000fe20003f05270 */
[----:B-1----:R-:W-:-:S12]  /*04f0*/  HFMA2 R7, -RZ, RZ, 0, 0 ;  /* 0x00000000ff077431 */ /* 0x002fd800000001ff */
[----:B------:R-:W-:Y:S05]  /*0500*/  @P0 BRA `(.L_x_40) ;  /* 0x0000000000340947 */ /* 0x000fea0003800000 */
[----:B------:R-:W-:-:S04]  /*0510*/  UIADD3 UR4, UPT, UPT, UR6, 0x40, URZ ;  /* 0x0000004006047890 */ /* 0x000fc8000fffe0ff */
[----:B------:R-:W-:-:S06]  /*0520*/  ULEA UR4, UR7, UR4, 0x18 ;  /* 0x0000000407047291 */ /* 0x000fcc000f8ec0ff */
[----:B0-----:R-:W-:-:S06]  /*0530*/  LEA R4, R2, UR4, 0x4 ;  /* 0x0000000402047c11 */ /* 0x001fcc000f8e20ff */
[----:B------:R-:W0:Y:S02]  /*0540*/  LDS.128 R4, [R4] ;  /* 0x0000000004047984 */ /* 0x000e240000000c00 */
[----:B0-----:R-:W-:-:S04]  /*0550*/  FADD R5, R4, R5 ;  /* 0x0000000504057221 */ /* 0x001fc80000000000 */
[----:B------:R-:W-:Y:S01]  /*0560*/  FADD R7, R5, R6 ;  /* 0x0000000605077221 */ /* 0x000fe20000000000 */
[----:B------:R-:W-:Y:S06]  /*0570*/  BRA `(.L_x_40) ;  /* 0x0000000000187947 */ /* 0x000fec0003800000 */
.L_x_39:
[----:B------:R-:W-:-:S04]  /*0580*/  UIADD3 UR4, UPT, UPT, UR6, 0x40, URZ ;  /* 0x0000004006047890 */ /* 0x000fc8000fffe0ff */
[----:B------:R-:W-:-:S06]  /*0590*/  ULEA UR4, UR7, UR4, 0x18 ;  /* 0x0000000407047291 */ /* 0x000fcc000f8ec0ff */
[----:B0-----:R-:W-:-:S06]  /*05a0*/  LEA R5, R2, UR4, 0x4 ;  /* 0x0000000402057c11 */ /* 0x001fcc000f8e20ff */
[----:B-1----:R-:W0:Y:S02]  /*05b0*/  LDS.128 R4, [R5] ;  /* 0x0000000005047984 */ /* 0x002e240000000c00 */
[----:B0-----:R-:W-:-:S04]  /*05c0*/  FADD R4, R5, -R6 ;  /* 0x8000000605047221 */ /* 0x001fc80000000000 */
[----:B------:R-:W-:-:S07]  /*05d0*/  FADD R7, R4, -R7 ;  /* 0x8000000704077221 */ /* 0x000fce0000000000 */
.L_x_40:
[----:B------:R-:W-:Y:S05]  /*05e0*/  BSYNC.RECONVERGENT B0 ;  /* 0x0000000000007941 */ /* 0x000fea0003800200 */
.L_x_38:
[----:B------:R-:W1:Y:S01]  /*05f0*/  LDCU UR12, c[0x0][0x39c] ;  /* 0x00007380ff0c77ac */ /* 0x000e620008000800 */
[----:B0-----:R-:W0:Y:S01]  /*0600*/  LDC R13, c[0x0][0x398] ;  /* 0x0000e600ff0d7b82 */ /* 0x001e220000000800 */
[----:B------:R-:W2:Y:S01]  /*0610*/  LDCU UR5, c[0x0][0x390] ;  /* 0x00007200ff0577ac */ /* 0x000ea20008000800 */
[----:B-1----:R-:W-:-:S04]  /*0620*/  ULEA.HI UR4, UR12, UR12, URZ, 0x1 ;  /* 0x0000000c0c047291 */ /* 0x002fc8000f8f08ff */
[----:B------:R-:W-:-:S06]  /*0630*/  USHF.R.S32.HI UR4, URZ, 0x1, UR4 ;  /* 0x00000001ff047899 */ /* 0x000fcc0008011404 */
[----:B------:R-:W-:Y:S01]  /*0640*/  IMAD R9, RZ, RZ, -UR4 ;  /* 0x80000004ff097e24 */ /* 0x000fe2000f8e02ff */
[----:B------:R-:W-:Y:S01]  /*0650*/  BAR.SYNC.DEFER_BLOCKING 0x0 ;  /* 0x0000000000007b1d */ /* 0x000fe20000010000 */
[----:B------:R-:W-:-:S05]  /*0660*/  ISETP.NE.U32.AND P2, PT, RZ, UR4, PT ;  /* 0x00000004ff007c0c */ /* 0x000fca000bf45070 */
[----:B------:R-:W1:Y:S08]  /*0670*/  I2F.U32.RP R6, UR4 ;  /* 0x0000000400067d06 */ /* 0x000e700008209000 */
[----:B-1----:R-:W1:Y:S02]  /*0680*/  MUFU.RCP R6, R6 ;  /* 0x0000000600067308 */ /* 0x002e640000001000 */
[----:B-1----:R-:W-:-:S06]  /*0690*/  IADD3 R4, PT, PT, R6, 0xffffffe, RZ ;  /* 0x0ffffffe06047810 */ /* 0x002fcc0007ffe0ff */
[----:B------:R1:W3:Y:S02]  /*06a0*/  F2I.FTZ.U32.TRUNC.NTZ R5, R4 ;  /* 0x0000000400057305 */ /* 0x0002e4000021f000 */
[----:B-1----:R-:W-:Y:S01]  /*06b0*/  MOV R4, RZ ;  /* 0x000000ff00047202 */ /* 0x002fe20000000f00 */
[----:B---3--:R-:W-:-:S04]  /*06c0*/  IMAD R9, R9, R5, RZ ;  /* 0x0000000509097224 */ /* 0x008fc800078e02ff */
[----:B------:R-:W-:-:S06]  /*06d0*/  IMAD.HI.U32 R5, R5, R9, R4 ;  /* 0x0000000905057227 */ /* 0x000fcc00078e0004 */
[----:B------:R-:W-:-:S05]  /*06e0*/  IMAD.HI.U32 R9, R5, R0, RZ ;  /* 0x0000000005097227 */ /* 0x000fca00078e00ff */
[----:B------:R-:W-:-:S05]  /*06f0*/  IADD3 R5, PT, PT, -R9, RZ, RZ ;  /* 0x000000ff09057210 */ /* 0x000fca0007ffe1ff */
[----:B------:R-:W-:-:S05]  /*0700*/  IMAD R5, R5, UR4, R0 ;  /* 0x0000000405057c24 */ /* 0x000fca000f8e0200 */
[----:B------:R-:W-:-:S13]  /*0710*/  ISETP.GE.U32.AND P0, PT, R5, UR4, PT ;  /* 0x0000000405007c0c */ /* 0x000fda000bf06070 */
[----:B------:R-:W-:Y:S01]  /*0720*/  @P0 IADD3 R5, PT, PT, R5, -UR4, RZ ;  /* 0x8000000405050c10 */ /* 0x000fe2000fffe0ff */
[----:B------:R-:W-:-:S03]  /*0730*/  @P0 VIADD R9, R9, 0x1 ;  /* 0x0000000109090836 */ /* 0x000fc60000000000 */
[----:B------:R-:W-:Y:S02]  /*0740*/  ISETP.GE.U32.AND P1, PT, R5, UR4, PT ;  /* 0x0000000405007c0c */ /* 0x000fe4000bf26070 */
[----:B------:R-:W1:Y:S11]  /*0750*/  LDC.64 R4, c[0x0][0x388] ;  /* 0x0000e200ff047b82 */ /* 0x000e760000000a00 */
[----:B------:R-:W-:-:S02]  /*0760*/  @P1 IADD3 R9, PT, PT, R9, 0x1, RZ ;  /* 0x0000000109091810 */ /* 0x000fc40007ffe0ff */
[----:B------:R-:W-:-:S04]  /*0770*/  @!P2 LOP3.LUT R9, RZ, UR4, RZ, 0x33, !PT ;  /* 0x00000004ff09ac12 */ /* 0x000fc8000f8e33ff */
[C---:B------:R-:W-:Y:S02]  /*0780*/  IADD3 R11, PT, PT, -R9.reuse, RZ, RZ ;  /* 0x000000ff090b7210 */ /* 0x040fe40007ffe1ff */
[----:B------:R-:W-:-:S03]  /*0790*/  LEA R2, R9, R2, 0x1 ;  /* 0x0000000209027211 */ /* 0x000fc600078e08ff */
[----:B------:R-:W-:Y:S01]  /*07a0*/  IMAD R0, R11, UR4, R0 ;  /* 0x000000040b007c24 */ /* 0x000fe2000f8e0200 */
[----:B--2---:R-:W-:-:S04]  /*07b0*/  UIMAD UR4, UR11, UR5, UR10 ;  /* 0x000000050b0472a4 */ /* 0x004fc8000f8e020a */
[----:B------:R-:W-:Y:S02]  /*07c0*/  LEA R3, R0, R3, 0x1 ;  /* 0x0000000300037211 */ /* 0x000fe400078e08ff */
[----:B0-----:R-:W-:-:S04]  /*07d0*/  IMAD R2, R13, UR4, R2 ;  /* 0x000000040d027c24 */ /* 0x001fc8000f8e0202 */
[----:B------:R-:W-:-:S04]  /*07e0*/  IMAD R3, R2, UR12, R3 ;  /* 0x0000000c02037c24 */ /* 0x000fc8000f8e0203 */
[----:B-1----:R-:W-:-:S05]  /*07f0*/  IMAD.WIDE.U32 R2, R3, 0x4, R4 ;  /* 0x0000000403027825 */ /* 0x002fca00078e0004 */
[----:B------:R-:W-:Y:S01]  /*0800*/  STG.E desc[UR8][R2.64], R7 ;  /* 0x0000000702007986 */ /* 0x000fe2000c101908 */
[----:B------:R-:W-:Y:S05]  /*0810*/  EXIT ;  /* 0x000000000000794d */ /* 0x000fea0003800000 */
.L_x_41:
        /* <DEDUP_REMOVED lines=14> */
.L_x_71:


//--------------------- .text._Z7calc_UVPfS_S_iii --------------------------
	.section	.text._Z7calc_UVPfS_S_iii,"ax",@progbits
	.align	128
        .global         _Z7calc_UVPfS_S_iii
        .type           _Z7calc_UVPfS_S_iii,@function
        .size           _Z7calc_UVPfS_S_iii,(.L_x_72 - _Z7calc_UVPfS_S_iii)
        .other          _Z7calc_UVPfS_S_iii,@"STO_CUDA_ENTRY STV_DEFAULT"
_Z7calc_UVPfS_S_iii:
.text._Z7calc_UVPfS_S_iii:
[----:B------:R-:W-:Y:S01]  /*0000*/  LDC R1, c[0x0][0x37c] ;  /* 0x0000df00ff017b82 */ /* 0x000fe20000000800 */
[----:B------:R-:W0:Y:S01]  /*0010*/  S2R R3, SR_CTAID.X ;  /* 0x0000000000037919 */ /* 0x000e220000002500 */
[----:B------:R-:W1:Y:S06]  /*0020*/  LDCU UR8, c[0x0][0x39c] ;  /* 0x00007380ff0877ac */ /* 0x000e6c0008000800 */
[----:B------:R-:W2:Y:S01]  /*0030*/  S2UR UR9, SR_CTAID.Z ;  /* 0x00000000000979c3 */ /* 0x000ea20000002700 */
[----:B------:R-:W-:Y:S01]  /*0040*/  HFMA2 R21, -RZ, RZ, 0, 0 ;  /* 0x00000000ff157431 */ /* 0x000fe200000001ff */
[----:B------:R-:W0:Y:S01]  /*0050*/  S2R R0, SR_TID.X ;  /* 0x0000000000007919 */ /* 0x000e220000002100 */
[----:B------:R-:W3:Y:S01]  /*0060*/  LDCU.64 UR10, c[0x0][0x358] ;  /* 0x00006b00ff0a77ac */ /* 0x000ee20008000a00 */
[----:B------:R-:W4:Y:S01]  /*0070*/  S2R R13, SR_CTAID.Y ;  /* 0x00000000000d7919 */ /* 0x000f220000002600 */
[----:B------:R-:W4:Y:S01]  /*0080*/  S2R R2, SR_TID.Y ;  /* 0x0000000000027919 */ /* 0x000f220000002200 */
[----:B-1----:R-:W-:Y:S01]  /*0090*/  UISETP.GE.AND UP0, UPT, UR8, 0x2, UPT ;  /* 0x000000020800788c */ /* 0x002fe2000bf06270 */
[----:B0-----:R-:W-:-:S02]  /*00a0*/  LEA R3, R3, R0, 0x1 ;  /* 0x0000000003037211 */ /* 0x001fc400078e08ff */
[----:B----4-:R-:W-:-:S06]  /*00b0*/  LEA R4, R13, R2, 0x1 ;  /* 0x000000020d047211 */ /* 0x010fcc00078e08ff */
[----:B--23--:R-:W-:Y:S05]  /*00c0*/  BRA.U !UP0, `(.L_x_42) ;  /* 0x0000000908b07547 */ /* 0x00cfea000b800000 */
[----:B------:R-:W0:Y:S01]  /*00d0*/  S2UR UR7, SR_CgaCtaId ;  /* 0x00000000000779c3 */ /* 0x000e220000008800 */
[----:B------:R-:W-:Y:S02]  /*00e0*/  ULEA.HI UR4, UR8, UR8, URZ, 0x1 ;  /* 0x0000000808047291 */ /* 0x000fe4000f8f08ff */
[----:B------:R-:W-:Y:S01]  /*00f0*/  IMAD R19, R3, UR8, RZ ;  /* 0x0000000803137c24 */ /* 0x000fe2000f8e02ff */
[----:B------:R-:W-:Y:S01]  /*0100*/  UMOV UR5, 0x400 ;  /* 0x0000040000057882 */ /* 0x000fe20000000000 */
[----:B------:R-:W-:Y:S01]  /*0110*/  MOV R21, RZ ;  /* 0x000000ff00157202 */ /* 0x000fe20000000f00 */
[----:B------:R-:W-:Y:S01]  /*0120*/  UIADD3 UR6, UPT, UPT, UR5, 0x10, URZ ;  /* 0x0000001005067890 */ /* 0x000fe2000fffe0ff */
[----:B------:R-:W-:Y:S01]  /*0130*/  MOV R9, RZ ;  /* 0x000000ff00097202 */ /* 0x000fe20000000f00 */
[----:B------:R-:W-:Y:S01]  /*0140*/  USHF.R.S32.HI UR4, URZ, 0x1, UR4 ;  /* 0x00000001ff047899 */ /* 0x000fe20008011404 */
[----:B------:R-:W-:-:S03]  /*0150*/  IADD3 R6, PT, PT, R19, R2, RZ ;  /* 0x0000000213067210 */ /* 0x000fc60007ffe0ff */
[----:B------:R-:W-:Y:S02]  /*0160*/  ULOP3.LUT UP0, UR8, UR4, 0x3, URZ, 0xc0, !UPT ;  /* 0x0000000304087892 */ /* 0x000fe4000f80c0ff */
[----:B0-----:R-:W-:Y:S02]  /*0170*/  ULEA UR5, UR7, UR5, 0x18 ;  /* 0x0000000507057291 */ /* 0x001fe4000f8ec0ff */
[----:B------:R-:W-:Y:S02]  /*0180*/  ULEA UR6, UR7, UR6, 0x18 ;  /* 0x0000000607067291 */ /* 0x000fe4000f8ec0ff */
[----:B------:R-:W-:Y:S02]  /*0190*/  UIADD3 UR7, UPT, UPT, UR4, -0x1, URZ ;  /* 0xffffffff04077890 */ /* 0x000fe4000fffe0ff */
[----:B------:R-:W-:Y:S02]  /*01a0*/  LEA R5, R0, UR5, 0x3 ;  /* 0x0000000500057c11 */ /* 0x000fe4000f8e18ff */
[----:B------:R-:W-:Y:S01]  /*01b0*/  UISETP.GE.U32.AND UP1, UPT, UR7, 0x3, UPT ;  /* 0x000000030700788c */ /* 0x000fe2000bf26070 */
[----:B------:R-:W-:-:S02]  /*01c0*/  LEA R7, R2, UR6, 0x2 ;  /* 0x0000000602077c11 */ /* 0x000fc4000f8e10ff */
[----:B------:R-:W-:Y:S02]  /*01d0*/  LEA R8, R2, R5, 0x2 ;  /* 0x0000000502087211 */ /* 0x000fe400078e10ff */
[----:B------:R-:W-:-:S04]  /*01e0*/  LEA R10, R0, R7, 0x3 ;  /* 0x00000007000a7211 */ /* 0x000fc800078e18ff */
[----:B------:R-:W-:Y:S05]  /*01f0*/  BRA.U !UP1, `(.L_x_43) ;  /* 0x0000000509687547 */ /* 0x000fea000b800000 */
[----:B------:R-:W0:Y:S01]  /*0200*/  LDC R11, c[0x0][0x3a0] ;  /* 0x0000e800ff0b7b82 */ /* 0x000e220000000800 */
[C---:B------:R-:W-:Y:S01]  /*0210*/  IADD3 R9, PT, PT, R0.reuse, 0x2, RZ ;  /* 0x0000000200097810 */ /* 0x040fe20007ffe0ff */
[----:B------:R-:W-:Y:S01]  /*0220*/  ULOP3.LUT UR5, UR4, 0x3ffffffc, URZ, 0xc0, !UPT ;  /* 0x3ffffffc04057892 */ /* 0x000fe2000f8ec0ff */
[C---:B------:R-:W-:Y:S02]  /*0230*/  IADD3 R14, PT, PT, R0.reuse, 0x4, RZ ;  /* 0x00000004000e7810 */ /* 0x040fe40007ffe0ff */
[----:B------:R-:W-:Y:S01]  /*0240*/  IADD3 R20, PT, PT, R0, 0x6, RZ ;  /* 0x0000000600147810 */ /* 0x000fe20007ffe0ff */
[----:B------:R-:W-:Y:S02]  /*0250*/  UIADD3 UR6, UPT, UPT, -UR5, URZ, URZ ;  /* 0x000000ff05067290 */ /* 0x000fe4000fffe1ff */
[----:B------:R-:W1:Y:S01]  /*0260*/  LDC.64 R16, c[0x0][0x388] ;  /* 0x0000e200ff107b82 */ /* 0x000e620000000a00 */
[C---:B0-----:R-:W-:Y:S01]  /*0270*/  IMAD.SHL.U32 R18, R11.reuse, 0x10, RZ ;  /* 0x000000100b127824 */ /* 0x041fe200078e00ff */
[----:B------:R-:W-:-:S03]  /*0280*/  SHF.L.U32 R21, R11, 0x4, RZ ;  /* 0x000000040b157819 */ /* 0x000fc600000006ff */
[-C--:B------:R-:W-:Y:S02]  /*0290*/  IMAD R12, R9, R18.reuse, UR9 ;  /* 0x00000009090c7e24 */ /* 0x080fe4000f8e0212 */
[----:B------:R-:W-:Y:S02]  /*02a0*/  IMAD R18, R14, R18, UR9 ;  /* 0x000000090e127e24 */ /* 0x000fe4000f8e0212 */
[----:B------:R-:W0:Y:S01]  /*02b0*/  LDC.64 R14, c[0x0][0x380] ;  /* 0x0000e000ff0e7b82 */ /* 0x000e220000000a00 */
[-C--:B------:R-:W-:Y:S01]  /*02c0*/  IMAD R20, R20, R21.reuse, UR9 ;  /* 0x0000000914147e24 */ /* 0x080fe2000f8e0215 */
[----:B------:R-:W-:Y:S01]  /*02d0*/  LEA R25, R13, R12, 0x5 ;  /* 0x0000000c0d197211 */ /* 0x000fe200078e28ff */
[----:B------:R-:W-:Y:S01]  /*02e0*/  IMAD R22, R0, R21, UR9 ;  /* 0x0000000900167e24 */ /* 0x000fe2000f8e0215 */
[----:B------:R-:W-:Y:S02]  /*02f0*/  LEA R21, R19, UR9, 0x4 ;  /* 0x0000000913157c11 */ /* 0x000fe4000f8e20ff */
[----:B------:R-:W-:-:S02]  /*0300*/  LEA R9, R13, R18, 0x5 ;  /* 0x000000120d097211 */ /* 0x000fc400078e28ff */
[C---:B------:R-:W-:Y:S01]  /*0310*/  LEA R19, R13.reuse, R20, 0x5 ;  /* 0x000000140d137211 */ /* 0x040fe200078e28ff */
[C---:B------:R-:W-:Y:S01]  /*0320*/  IMAD R23, R2.reuse, 0x10, R21 ;  /* 0x0000001002177824 */ /* 0x040fe200078e0215 */
[----:B------:R-:W-:Y:S02]  /*0330*/  LEA R13, R13, R22, 0x5 ;  /* 0x000000160d0d7211 */ /* 0x000fe400078e28ff */
[C---:B------:R-:W-:Y:S02]  /*0340*/  LEA R25, R2.reuse, R25, 0x4 ;  /* 0x0000001902197211 */ /* 0x040fe400078e20ff */
[C---:B------:R-:W-:Y:S02]  /*0350*/  LEA R22, R2.reuse, R9, 0x4 ;  /* 0x0000000902167211 */ /* 0x040fe400078e20ff */
[C---:B------:R-:W-:Y:S02]  /*0360*/  LEA R24, R2.reuse, R19, 0x4 ;  /* 0x0000001302187211 */ /* 0x040fe400078e20ff */
[----:B------:R-:W-:-:S02]  /*0370*/  LEA R2, R2, R13, 0x4 ;  /* 0x0000000d02027211 */ /* 0x000fc400078e20ff */
[----:B------:R-:W-:Y:S02]  /*0380*/  MOV R21, RZ ;  /* 0x000000ff00157202 */ /* 0x000fe40000000f00 */
[----:B------:R-:W-:Y:S02]  /*0390*/  MOV R9, UR5 ;  /* 0x0000000500097c02 */ /* 0x000fe40008000f00 */
[----:B-1----:R-:W-:-:S07]  /*03a0*/  IADD3 R23, PT, PT, R23, 0x40, RZ ;  /* 0x0000004017177810 */ /* 0x002fce0007ffe0ff */
.L_x_44:
[----:B------:R-:W-:Y:S02]  /*03b0*/  VIADD R29, R23, 0xffffffc0 ;  /* 0xffffffc0171d7836 */ /* 0x000fe40000000000 */
[----:B------:R-:W-:-:S04]  /*03c0*/  IMAD.WIDE.U32 R12, R2, 0x4, R16 ;  /* 0x00000004020c7825 */ /* 0x000fc800078e0010 */
[----:B0-----:R-:W-:Y:S02]  /*03d0*/  IMAD.WIDE.U32 R28, R29, 0x4, R14 ;  /* 0x000000041d1c7825 */ /* 0x001fe400078e000e */
[----:B------:R-:W2:Y:S04]  /*03e0*/  LDG.E R13, desc[UR10][R12.64] ;  /* 0x0000000a0c0d7981 */ /* 0x000ea8000c1e1900 */
[----:B------:R-:W3:Y:S01]  /*03f0*/  LDG.E R28, desc[UR10][R28.64] ;  /* 0x0000000a1c1c7981 */ /* 0x000ee2000c1e1900 */
[----:B------:R-:W-:-:S03]  /*0400*/  IADD3 R27, PT, PT, R23, -0x20, RZ ;  /* 0xffffffe0171b7810 */ /* 0x000fc60007ffe0ff */
[----:B---3--:R-:W-:Y:S04]  /*0410*/  STS [R8], R28 ;  /* 0x0000001c08007388 */ /* 0x008fe80000000800 */
[----:B--2---:R-:W-:Y:S01]  /*0420*/  STS [R10], R13 ;  /* 0x0000000d0a007388 */ /* 0x004fe20000000800 */
[----:B------:R-:W-:Y:S06]  /*0430*/  BAR.SYNC.DEFER_BLOCKING 0x0 ;  /* 0x0000000000007b1d */ /* 0x000fec0000010000 */
[----:B------:R-:W-:Y:S04]  /*0440*/  LDS R20, [R7] ;  /* 0x0000000007147984 */ /* 0x000fe80000000800 */
[----:B------:R-:W0:Y:S04]  /*0450*/  LDS.64 R18, [R5] ;  /* 0x0000000005127984 */ /* 0x000e280000000a00 */
[----:B------:R-:W1:Y:S01]  /*0460*/  LDS R29, [R7+0x8] ;  /* 0x00000800071d7984 */ /* 0x000e620000000800 */
[----:B0-----:R-:W-:Y:S01]  /*0470*/  FFMA R18, R18, R20, R21 ;  /* 0x0000001412127223 */ /* 0x001fe20000000015 */
[----:B------:R-:W-:Y:S01]  /*0480*/  IMAD.WIDE.U32 R20, R27, 0x4, R14 ;  /* 0x000000041b147825 */ /* 0x000fe200078e000e */
[----:B------:R-:W-:Y:S03]  /*0490*/  BAR.SYNC.DEFER_BLOCKING 0x0 ;  /* 0x0000000000007b1d */ /* 0x000fe60000010000 */
[----:B------:R-:W-:-:S03]  /*04a0*/  IMAD.WIDE.U32 R26, R25, 0x4, R16 ;  /* 0x00000004191a7825 */ /* 0x000fc600078e0010 */
[----:B------:R-:W2:Y:S04]  /*04b0*/  LDG.E R21, desc[UR10][R20.64] ;  /* 0x0000000a14157981 */ /* 0x000ea8000c1e1900 */
[----:B------:R-:W3:Y:S01]  /*04c0*/  LDG.E R26, desc[UR10][R26.64] ;  /* 0x0000000a1a1a7981 */ /* 0x000ee2000c1e1900 */
[----:B-1----:R-:W-:-:S03]  /*04d0*/  FFMA R19, R29, R19, R18 ;  /* 0x000000131d137223 */ /* 0x002fc60000000012 */
[----:B--2---:R0:W-:Y:S04]  /*04e0*/  STS [R8], R21 ;  /* 0x0000001508007388 */ /* 0x0041e80000000800 */
[----:B---3--:R-:W-:Y:S01]  /*04f0*/  STS [R10], R26 ;  /* 0x0000001a0a007388 */ /* 0x008fe20000000800 */
[----:B------:R-:W-:Y:S06]  /*0500*/  BAR.SYNC.DEFER_BLOCKING 0x0 ;  /* 0x0000000000007b1d */ /* 0x000fec0000010000 */
[----:B------:R-:W-:Y:S04]  /*0510*/  LDS R28, [R7] ;  /* 0x00000000071c7984 */ /* 0x000fe80000000800 */
[----:B------:R-:W1:Y:S01]  /*0520*/  LDS.64 R12, [R5] ;  /* 0x00000000050c7984 */ /* 0x000e620000000a00 */
[----:B0-----:R-:W-:-:S04]  /*0530*/  IMAD.WIDE.U32 R20, R22, 0x4, R16 ;  /* 0x0000000416147825 */ /* 0x001fc800078e0010 */
[----:B-1----:R-:W-:Y:S02]  /*0540*/  FFMA R27, R12, R28, R19 ;  /* 0x0000001c0c1b7223 */ /* 0x002fe40000000013 */
[----:B------:R-:W0:Y:S01]  /*0550*/  LDS R12, [R7+0x8] ;  /* 0x00000800070c7984 */ /* 0x000e220000000800 */
[----:B------:R-:W-:Y:S01]  /*0560*/  BAR.SYNC.DEFER_BLOCKING 0x0 ;  /* 0x0000000000007b1d */ /* 0x000fe20000010000 */
[----:B------:R-:W-:-:S06]  /*0570*/  IMAD.WIDE.U32 R28, R23, 0x4, R14 ;  /* 0x00000004171c7825 */ /* 0x000fcc00078e000e */
[----:B------:R-:W2:Y:S04]  /*0580*/  LDG.E R28, desc[UR10][R28.64] ;  /* 0x0000000a1c1c7981 */ /* 0x000ea8000c1e1900 */
[----:B------:R-:W3:Y:S01]  /*0590*/  LDG.E R21, desc[UR10][R20.64] ;  /* 0x0000000a14157981 */ /* 0x000ee2000c1e1900 */
[----:B0-----:R-:W-:Y:S01]  /*05a0*/  FFMA R13, R12, R13, R27 ;  /* 0x0000000d0c0d7223 */ /* 0x001fe2000000001b */
[----:B------:R-:W-:Y:S02]  /*05b0*/  IADD3 R27, PT, PT, R23, 0x20, RZ ;  /* 0x00000020171b7810 */ /* 0x000fe40007ffe0ff */
[----:B--2---:R-:W-:Y:S04]  /*05c0*/  STS [R8], R28 ;  /* 0x0000001c08007388 */ /* 0x004fe80000000800 */
[----:B---3--:R-:W-:Y:S01]  /*05d0*/  STS [R10], R21 ;  /* 0x000000150a007388 */ /* 0x008fe20000000800 */
        /* <DEDUP_REMOVED lines=10> */
[----:B------:R-:W-:Y:S01]  /*0680*/  UIADD3 UR6, UPT, UPT, UR6, 0x4, URZ ;  /* 0x0000000406067890 */ /* 0x000fe2000fffe0ff */
[----:B-1----:R-:W-:-:S03]  /*0690*/  FFMA R19, R29, R19, R18 ;  /* 0x000000131d137223 */ /* 0x002fc60000000012 */
[----:B------:R-:W-:Y:S01]  /*06a0*/  UISETP.NE.AND UP1, UPT, UR6, URZ, UPT ;  /* 0x000000ff0600728c */ /* 0x000fe2000bf25270 */
[C---:B------:R-:W-:Y:S02]  /*06b0*/  LEA R2, R11.reuse, R2, 0x7 ;  /* 0x000000020b027211 */ /* 0x040fe400078e38ff */
[C---:B------:R-:W-:Y:S02]  /*06c0*/  LEA R25, R11.reuse, R25, 0x7 ;  /* 0x000000190b197211 */ /* 0x040fe400078e38ff */
[----:B------:R-:W-:Y:S02]  /*06d0*/  LEA R22, R11, R22, 0x7 ;  /* 0x000000160b167211 */ /* 0x000fe400078e38ff */
[----:B------:R-:W-:Y:S02]  /*06e0*/  IADD3 R23, PT, PT, R23, 0x80, RZ ;  /* 0x0000008017177810 */ /* 0x000fe40007ffe0ff */
[----:B------:R-:W-:Y:S01]  /*06f0*/  LEA R24, R11, R24, 0x7 ;  /* 0x000000180b187211 */ /* 0x000fe200078e38ff */
[----:B--2---:R-:W-:Y:S04]  /*0700*/  STS [R8], R27 ;  /* 0x0000001b08007388 */ /* 0x004fe80000000800 */
[----:B---3--:R-:W-:Y:S01]  /*0710*/  STS [R10], R13 ;  /* 0x0000000d0a007388 */ /* 0x008fe20000000800 */
[----:B------:R-:W-:Y:S06]  /*0720*/  BAR.SYNC.DEFER_BLOCKING 0x0 ;  /* 0x0000000000007b1d */ /* 0x000fec0000010000 */
[----:B------:R-:W-:Y:S04]  /*0730*/  LDS R28, [R7] ;  /* 0x00000000071c7984 */ /* 0x000fe80000000800 */
[----:B------:R-:W0:Y:S04]  /*0740*/  LDS.64 R20, [R5] ;  /* 0x0000000005147984 */ /* 0x000e280000000a00 */
[----:B------:R-:W1:Y:S01]  /*0750*/  LDS R12, [R7+0x8] ;  /* 0x00000800070c7984 */ /* 0x000e620000000800 */
[----:B0-----:R-:W-:-:S04]  /*0760*/  FFMA R20, R20, R28, R19 ;  /* 0x0000001c14147223 */ /* 0x001fc80000000013 */
[----:B-1----:R-:W-:Y:S01]  /*0770*/  FFMA R21, R12, R21, R20 ;  /* 0x000000150c157223 */ /* 0x002fe20000000014 */
[----:B------:R-:W-:Y:S06]  /*0780*/  BAR.SYNC.DEFER_BLOCKING 0x0 ;  /* 0x0000000000007b1d */ /* 0x000fec0000010000 */
[----:B------:R-:W-:Y:S05]  /*0790*/  BRA.U UP1, `(.L_x_44) ;  /* 0xfffffffd01047547 */ /* 0x000fea000b83ffff */
.L_x_43:
[----:B------:R-:W-:Y:S01]  /*07a0*/  LEA R6, R6, UR9, 0x4 ;  /* 0x0000000906067c11 */ /* 0x000fe2000f8e20ff */
[----:B------:R-:W-:Y:S06]  /*07b0*/  BRA.U !UP0, `(.L_x_42) ;  /* 0x0000000108f47547 */ /* 0x000fec000b800000 */
[----:B------:R-:W0:Y:S01]  /*07c0*/  LDCU UR5, c[0x0][0x3a0] ;  /* 0x00007400ff0577ac */ /* 0x000e220008000800 */
[----:B------:R-:W-:Y:S01]  /*07d0*/  LEA R2, R4, UR9, 0x4 ;  /* 0x0000000904027c11 */ /* 0x000fe2000f8e20ff */
[----:B------:R-:W-:Y:S02]  /*07e0*/  UISETP.NE.AND UP0, UPT, UR8, 0x1, UPT ;  /* 0x000000010800788c */ /* 0x000fe4000bf05270 */
[----:B------:R-:W-:-:S04]  /*07f0*/  ULOP3.LUT UR4, UR4, 0x1, URZ, 0xc0, !UPT ;  /* 0x0000000104047892 */ /* 0x000fc8000f8ec0ff */
[----:B------:R-:W-:Y:S02]  /*0800*/  UISETP.NE.U32.AND UP1, UPT, UR4, 0x1, UPT ;  /* 0x000000010400788c */ /* 0x000fe4000bf25070 */
[----:B0-----:R-:W-:Y:S01]  /*0810*/  USHF.L.U32 UR4, UR5, 0x4, URZ ;  /* 0x0000000405047899 */ /* 0x001fe200080006ff */
[----:B------:R-:W-:Y:S11]  /*0820*/  BRA.U !UP0, `(.L_x_45) ;  /* 0x00000001088c7547 */ /* 0x000ff6000b800000 */
[----:B------:R-:W0:Y:S01]  /*0830*/  LDC.64 R14, c[0x0][0x380] ;  /* 0x0000e000ff0e7b82 */ /* 0x000e220000000a00 */
[C---:B------:R-:W-:Y:S01]  /*0840*/  IMAD R23, R9.reuse, 0x2, R0 ;  /* 0x0000000209177824 */ /* 0x040fe200078e0200 */
[----:B------:R-:W-:-:S03]  /*0850*/  LEA R11, R9, R6, 0x5 ;  /* 0x00000006090b7211 */ /* 0x000fc600078e28ff */
[----:B------:R-:W-:-:S03]  /*0860*/  IMAD R19, R23, UR4, R2 ;  /* 0x0000000417137c24 */ /* 0x000fc6000f8e0202 */
[----:B------:R-:W1:Y:S01]  /*0870*/  LDC.64 R12, c[0x0][0x388] ;  /* 0x0000e200ff0c7b82 */ /* 0x000e620000000a00 */
[----:B0-----:R-:W-:-:S06]  /*0880*/  IMAD.WIDE.U32 R16, R11, 0x4, R14 ;  /* 0x000000040b107825 */ /* 0x001fcc00078e000e */
[----:B------:R-:W2:Y:S01]  /*0890*/  LDG.E R17, desc[UR10][R16.64] ;  /* 0x0000000a10117981 */ /* 0x000ea2000c1e1900 */
[----:B-1----:R-:W-:-:S06]  /*08a0*/  IMAD.WIDE.U32 R18, R19, 0x4, R12 ;  /* 0x0000000413127825 */ /* 0x002fcc00078e000c */
[----:B------:R-:W3:Y:S01]  /*08b0*/  LDG.E R19, desc[UR10][R18.64] ;  /* 0x0000000a12137981 */ /* 0x000ee2000c1e1900 */
[----:B------:R-:W-:Y:S02]  /*08c0*/  IADD3 R23, PT, PT, R23, 0x2, RZ ;  /* 0x0000000217177810 */ /* 0x000fe40007ffe0ff */
[----:B------:R-:W-:-:S03]  /*08d0*/  IADD3 R11, PT, PT, R11, 0x20, RZ ;  /* 0x000000200b0b7810 */ /* 0x000fc60007ffe0ff */
[----:B------:R-:W-:Y:S02]  /*08e0*/  IMAD R23, R23, UR4, R2 ;  /* 0x0000000417177c24 */ /* 0x000fe4000f8e0202 */
[----:B------:R-:W-:-:S04]  /*08f0*/  IMAD.WIDE.U32 R14, R11, 0x4, R14 ;  /* 0x000000040b0e7825 */ /* 0x000fc800078e000e */
[----:B------:R-:W-:Y:S01]  /*0900*/  IMAD.WIDE.U32 R22, R23, 0x4, R12 ;  /* 0x0000000417167825 */ /* 0x000fe200078e000c */
[----:B--2---:R-:W-:Y:S04]  /*0910*/  STS [R8], R17 ;  /* 0x0000001108007388 */ /* 0x004fe80000000800 */
[----:B---3--:R-:W-:Y:S01]  /*0920*/  STS [R10], R19 ;  /* 0x000000130a007388 */ /* 0x008fe20000000800 */
[----:B------:R-:W-:Y:S06]  /*0930*/  BAR.SYNC.DEFER_BLOCKING 0x0 ;  /* 0x0000000000007b1d */ /* 0x000fec0000010000 */
[----:B------:R-:W-:Y:S04]  /*0940*/  LDS R11, [R7] ;  /* 0x00000000070b7984 */ /* 0x000fe80000000800 */
[----:B------:R-:W-:Y:S04]  /*0950*/  LDS R25, [R7+0x8] ;  /* 0x0000080007197984 */ /* 0x000fe80000000800 */
[----:B------:R-:W0:Y:S01]  /*0960*/  LDS.64 R12, [R5] ;  /* 0x00000000050c7984 */ /* 0x000e220000000a00 */
[----:B------:R-:W-:Y:S06]  /*0970*/  BAR.SYNC.DEFER_BLOCKING 0x0 ;  /* 0x0000000000007b1d */ /* 0x000fec0000010000 */
[----:B------:R-:W2:Y:S04]  /*0980*/  LDG.E R15, desc[UR10][R14.64] ;  /* 0x0000000a0e0f7981 */ /* 0x000ea8000c1e1900 */
[----:B------:R-:W3:Y:S01]  /*0990*/  LDG.E R23, desc[UR10][R22.64] ;  /* 0x0000000a16177981 */ /* 0x000ee2000c1e1900 */
[----:B0-----:R-:W-:-:S04]  /*09a0*/  FFMA R12, R12, R11, R21 ;  /* 0x0000000b0c0c7223 */ /* 0x001fc80000000015 */
[----:B------:R-:W-:Y:S01]  /*09b0*/  FFMA R13, R25, R13, R12 ;  /* 0x0000000d190d7223 */ /* 0x000fe2000000000c */
[----:B------:R-:W-:Y:S01]  /*09c0*/  IADD3 R9, PT, PT, R9, 0x2, RZ ;  /* 0x0000000209097810 */ /* 0x000fe20007ffe0ff */
        /* <DEDUP_REMOVED lines=9> */
.L_x_45:
[----:B------:R-:W-:Y:S05]  /*0a60*/  BRA.U UP1, `(.L_x_42) ;  /* 0x0000000101487547 */ /* 0x000fea000b800000 */
[----:B------:R-:W0:Y:S01]  /*0a70*/  LDC.64 R14, c[0x0][0x380] ;  /* 0x0000e000ff0e7b82 */ /* 0x000e220000000a00 */
[C---:B------:R-:W-:Y:S02]  /*0a80*/  LEA R11, R9.reuse, R0, 0x1 ;  /* 0x00000000090b7211 */ /* 0x040fe400078e08ff */
[----:B------:R-:W-:-:S03]  /*0a90*/  LEA R9, R9, R6, 0x5 ;  /* 0x0000000609097211 */ /* 0x000fc600078e28ff */
[----:B------:R-:W-:Y:S02]  /*0aa0*/  IMAD R11, R11, UR4, R2 ;  /* 0x000000040b0b7c24 */ /* 0x000fe4000f8e0202 */
[----:B------:R-:W1:Y:S01]  /*0ab0*/  LDC.64 R12, c[0x0][0x388] ;  /* 0x0000e200ff0c7b82 */ /* 0x000e620000000a00 */
[----:B0-----:R-:W-:-:S06]  /*0ac0*/  IMAD.WIDE.U32 R14, R9, 0x4, R14 ;  /* 0x00000004090e7825 */ /* 0x001fcc00078e000e */
[----:B------:R-:W2:Y:S01]  /*0ad0*/  LDG.E R15, desc[UR10][R14.64] ;  /* 0x0000000a0e0f7981 */ /* 0x000ea2000c1e1900 */
[----:B-1----:R-:W-:-:S06]  /*0ae0*/  IMAD.WIDE.U32 R12, R11, 0x4, R12 ;  /* 0x000000040b0c7825 */ /* 0x002fcc00078e000c */
[----:B------:R-:W3:Y:S04]  /*0af0*/  LDG.E R13, desc[UR10][R12.64] ;  /* 0x0000000a0c0d7981 */ /* 0x000ee8000c1e1900 */
        /* <DEDUP_REMOVED lines=9> */
.L_x_42:
[----:B------:R-:W0:Y:S01]  /*0b90*/  LDCU UR4, c[0x0][0x3a0] ;  /* 0x00007400ff0477ac */ /* 0x000e220008000800 */
[----:B------:R-:W1:Y:S01]  /*0ba0*/  LDC.64 R6, c[0x0][0x390] ;  /* 0x0000e400ff067b82 */ /* 0x000e620000000a00 */
[----:B------:R-:W-:Y:S01]  /*0bb0*/  LEA R4, R4, UR9, 0x4 ;  /* 0x0000000904047c11 */ /* 0x000fe2000f8e20ff */
[----:B0-----:R-:W-:-:S05]  /*0bc0*/  IMAD R3, R3, UR4, RZ ;  /* 0x0000000403037c24 */ /* 0x001fca000f8e02ff */
[----:B------:R-:W-:-:S05]  /*0bd0*/  LEA R3, R3, R4, 0x4 ;  /* 0x0000000403037211 */ /* 0x000fca00078e20ff */
[----:B-1----:R-:W-:-:S05]  /*0be0*/  IMAD.WIDE R2, R3, 0x4, R6 ;  /* 0x0000000403027825 */ /* 0x002fca00078e0206 */
[----:B------:R-:W-:Y:S01]  /*0bf0*/  STG.E desc[UR10][R2.64], R21 ;  /* 0x0000001502007986 */ /* 0x000fe2000c10190a */
[----:B------:R-:W-:Y:S05]  /*0c00*/  EXIT ;  /* 0x000000000000794d */ /* 0x000fea0003800000 */
.L_x_46:
        /* <DEDUP_REMOVED lines=15> */
.L_x_72:


//--------------------- .text._Z6calc_VPfS_iiiii  --------------------------
	.section	.text._Z6calc_VPfS_iiiii,"ax",@progbits
	.align	128
        .global         _Z6calc_VPfS_iiiii
        .type           _Z6calc_VPfS_iiiii,@function
        .size           _Z6calc_VPfS_iiiii,(.L_x_73 - _Z6calc_VPfS_iiiii)
        .other          _Z6calc_VPfS_iiiii,@"STO_CUDA_ENTRY STV_DEFAULT"
_Z6calc_VPfS_iiiii:
.text._Z6calc_VPfS_iiiii:
[----:B------:R-:W-:Y:S01]  /*0000*/  LDC R1, c[0x0][0x37c] ;  /* 0x0000df00ff017b82 */ /* 0x000fe20000000800 */
[----:B------:R-:W0:Y:S01]  /*0010*/  LDCU UR7, c[0x0][0x3a0] ;  /* 0x00007400ff0777ac */ /* 0x000e220008000800 */
[----:B------:R-:W1:Y:S06]  /*0020*/  S2R R0, SR_CTAID.Y ;  /* 0x0000000000007919 */ /* 0x000e6c0000002600 */
[----:B------:R-:W2:Y:S01]  /*0030*/  S2UR UR6, SR_CTAID.Z ;  /* 0x00000000000679c3 */ /* 0x000ea20000002700 */
[----:B------:R-:W3:Y:S01]  /*0040*/  LDCU UR8, c[0x0][0x39c] ;  /* 0x00007380ff0877ac */ /* 0x000ee20008000800 */
[----:B0-----:R-:W-:-:S04]  /*0050*/  ULEA.HI UR4, UR7, UR7, URZ, 0x1 ;  /* 0x0000000707047291 */ /* 0x001fc8000f8f08ff */
[----:B------:R-:W-:-:S06]  /*0060*/  USHF.R.S32.HI UR4, URZ, 0x1, UR4 ;  /* 0x00000001ff047899 */ /* 0x000fcc0008011404 */
[----:B------:R-:W-:Y:S01]  /*0070*/  IMAD R5, RZ, RZ, -UR4 ;  /* 0x80000004ff057e24 */ /* 0x000fe2000f8e02ff */
[----:B------:R-:W-:Y:S02]  /*0080*/  ISETP.NE.U32.AND P2, PT, RZ, UR4, PT ;  /* 0x00000004ff007c0c */ /* 0x000fe4000bf45070 */
[----:B------:R-:W0:Y:S08]  /*0090*/  I2F.U32.RP R4, UR4 ;  /* 0x0000000400047d06 */ /* 0x000e300008209000 */
[----:B0-----:R-:W0:Y:S02]  /*00a0*/  MUFU.RCP R4, R4 ;  /* 0x0000000400047308 */ /* 0x001e240000001000 */
[----:B0-----:R-:W-:-:S06]  /*00b0*/  VIADD R2, R4, 0xffffffe ;  /* 0x0ffffffe04027836 */ /* 0x001fcc0000000000 */
[----:B------:R0:W4:Y:S02]  /*00c0*/  F2I.FTZ.U32.TRUNC.NTZ R3, R2 ;  /* 0x0000000200037305 */ /* 0x000124000021f000 */
[----:B0-----:R-:W-:Y:S02]  /*00d0*/  HFMA2 R2, -RZ, RZ, 0, 0 ;  /* 0x00000000ff027431 */ /* 0x001fe400000001ff */
[----:B----4-:R-:W-:-:S04]  /*00e0*/  IMAD R5, R5, R3, RZ ;  /* 0x0000000305057224 */ /* 0x010fc800078e02ff */
[----:B------:R-:W-:Y:S02]  /*00f0*/  IMAD.HI.U32 R3, R3, R5, R2 ;  /* 0x0000000503037227 */ /* 0x000fe400078e0002 */
[----:B------:R-:W0:Y:S04]  /*0100*/  S2R R2, SR_TID.X ;  /* 0x0000000000027919 */ /* 0x000e280000002100 */
[----:B-1----:R-:W-:-:S04]  /*0110*/  IMAD.HI.U32 R5, R3, R0, RZ ;  /* 0x0000000003057227 */ /* 0x002fc800078e00ff */
[----:B------:R-:W-:-:S04]  /*0120*/  IMAD.MOV R3, RZ, RZ, -R5 ;  /* 0x000000ffff037224 */ /* 0x000fc800078e0a05 */
[----:B------:R-:W-:Y:S02]  /*0130*/  IMAD R4, R3, UR4, R0 ;  /* 0x0000000403047c24 */ /* 0x000fe4000f8e0200 */
[----:B------:R-:W1:Y:S03]  /*0140*/  S2R R3, SR_TID.Y ;  /* 0x0000000000037919 */ /* 0x000e660000002200 */
[----:B------:R-:W-:-:S13]  /*0150*/  ISETP.GE.U32.AND P0, PT, R4, UR4, PT ;  /* 0x0000000404007c0c */ /* 0x000fda000bf06070 */
[----:B------:R-:W-:Y:S01]  /*0160*/  @P0 VIADD R4, R4, -UR4 ;  /* 0x8000000404040c36 */ /* 0x000fe20008000000 */
[----:B------:R-:W-:-:S04]  /*0170*/  @P0 IADD3 R5, PT, PT, R5, 0x1, RZ ;  /* 0x0000000105050810 */ /* 0x000fc80007ffe0ff */
[----:B------:R-:W-:-:S13]  /*0180*/  ISETP.GE.U32.AND P1, PT, R4, UR4, PT ;  /* 0x0000000404007c0c */ /* 0x000fda000bf26070 */
[----:B------:R-:W-:Y:S01]  /*0190*/  @P1 VIADD R5, R5, 0x1 ;  /* 0x0000000105051836 */ /* 0x000fe20000000000 */
[----:B------:R-:W-:-:S05]  /*01a0*/  @!P2 LOP3.LUT R5, RZ, UR4, RZ, 0x33, !PT ;  /* 0x00000004ff05ac12 */ /* 0x000fca000f8e33ff */
[----:B------:R-:W-:Y:S01]  /*01b0*/  IMAD.MOV R7, RZ, RZ, -R5 ;  /* 0x000000ffff077224 */ /* 0x000fe200078e0a05 */
[----:B0-----:R-:W-:-:S03]  /*01c0*/  LEA R5, R5, R2, 0x1 ;  /* 0x0000000205057211 */ /* 0x001fc600078e08ff */
[----:B------:R-:W-:Y:S01]  /*01d0*/  IMAD R4, R7, UR4, R0 ;  /* 0x0000000407047c24 */ /* 0x000fe2000f8e0200 */
[----:B------:R-:W0:Y:S01]  /*01e0*/  LDCU.64 UR4, c[0x0][0x358] ;  /* 0x00006b00ff0477ac */ /* 0x000e220008000a00 */
[----:B------:R-:W-:Y:S02]  /*01f0*/  VIADD R5, R5, 0xffffffff ;  /* 0xffffffff05057836 */ /* 0x000fe40000000000 */
[----:B-1----:R-:W-:-:S03]  /*0200*/  IMAD R4, R4, 0x2, R3 ;  /* 0x0000000204047824 */ /* 0x002fc600078e0203 */
[C---:B---3--:R-:W-:Y:S02]  /*0210*/  ISETP.GE.AND P0, PT, R5.reuse, UR8, PT ;  /* 0x0000000805007c0c */ /* 0x048fe4000bf06270 */
[----:B------:R-:W-:Y:S02]  /*0220*/  IADD3 R4, PT, PT, R4, -0x1, RZ ;  /* 0xffffffff04047810 */ /* 0x000fe40007ffe0ff */
[----:B------:R-:W-:Y:S02]  /*0230*/  ISETP.GT.AND P0, PT, R5, -0x1, !P0 ;  /* 0xffffffff0500780c */ /* 0x000fe40004704270 */
[----:B------:R-:W-:-:S04]  /*0240*/  ISETP.GE.AND P1, PT, R4, UR7, PT ;  /* 0x0000000704007c0c */ /* 0x000fc8000bf26270 */
[----:B------:R-:W-:-:S04]  /*0250*/  ISETP.GT.AND P1, PT, R4, -0x1, !P1 ;  /* 0xffffffff0400780c */ /* 0x000fc80004f24270 */
[----:B------:R-:W-:-:S13]  /*0260*/  PLOP3.LUT P0, PT, P0, P1, PT, 0x80, 0x8 ;  /* 0x000000000008781c */ /* 0x000fda0000703070 */
[----:B------:R-:W2:Y:S01]  /*0270*/  @P0 S2R R8, SR_CTAID.X ;  /* 0x0000000000080919 */ /* 0x000ea20000002500 */
[----:B------:R-:W2:Y:S08]  /*0280*/  @P0 LDC R9, c[0x0][0x398] ;  /* 0x0000e600ff090b82 */ /* 0x000eb00000000800 */
[----:B------:R-:W1:Y:S01]  /*0290*/  @P0 LDC.64 R6, c[0x0][0x380] ;  /* 0x0000e000ff060b82 */ /* 0x000e620000000a00 */
[----:B--2---:R-:W-:-:S04]  /*02a0*/  @P0 IMAD R8, R8, R9, UR6 ;  /* 0x0000000608080e24 */ /* 0x004fc8000f8e0209 */
[----:B------:R-:W-:-:S04]  /*02b0*/  @P0 IMAD R5, R8, UR8, R5 ;  /* 0x0000000808050c24 */ /* 0x000fc8000f8e0205 */
[----:B------:R-:W-:-:S04]  /*02c0*/  @P0 IMAD R5, R5, UR7, R4 ;  /* 0x0000000705050c24 */ /* 0x000fc8000f8e0204 */
[----:B-1----:R-:W-:-:S06]  /*02d0*/  @P0 IMAD.WIDE R6, R5, 0x4, R6 ;  /* 0x0000000405060825 */ /* 0x002fcc00078e0206 */
[----:B0-----:R0:W2:Y:S01]  /*02e0*/  @P0 LDG.E R6, desc[UR4][R6.64] ;  /* 0x0000000406060981 */ /* 0x0010a2000c1e1900 */
[----:B------:R-:W1:Y:S01]  /*02f0*/  S2UR UR10, SR_CgaCtaId ;  /* 0x00000000000a79c3 */ /* 0x000e620000008800 */
[----:B------:R-:W-:Y:S01]  /*0300*/  UMOV UR9, 0x400 ;  /* 0x0000040000097882 */ /* 0x000fe20000000000 */
[----:B------:R-:W-:Y:S01]  /*0310*/  BSSY.RECONVERGENT B0, `(.L_x_47) ;  /* 0x000003e000007945 */ /* 0x000fe20003800200 */
[----:B------:R-:W-:Y:S02]  /*0320*/  @P0 IMAD.U32 R4, RZ, RZ, UR9 ;  /* 0x00000009ff040e24 */ /* 0x000fe4000f8e00ff */
[----:B-1----:R-:W-:-:S05]  /*0330*/  @P0 IMAD.U32 R5, RZ, RZ, UR10 ;  /* 0x0000000aff050e24 */ /* 0x002fca000f8e00ff */
[----:B------:R-:W-:Y:S01]  /*0340*/  @P0 LEA R8, R5, R4, 0x18 ;  /* 0x0000000405080211 */ /* 0x000fe200078ec0ff */
[----:B------:R-:W-:Y:S01]  /*0350*/  @!P0 IMAD.U32 R5, RZ, RZ, UR10 ;  /* 0x0000000aff058e24 */ /* 0x000fe2000f8e00ff */
[----:B------:R-:W-:Y:S02]  /*0360*/  @!P0 MOV R4, UR9 ;  /* 0x0000000900048c02 */ /* 0x000fe40008000f00 */
[----:B------:R-:W-:Y:S02]  /*0370*/  @P0 LEA R10, R2, R8, 0x4 ;  /* 0x00000008020a0211 */ /* 0x000fe400078e20ff */
[----:B------:R-:W-:Y:S02]  /*0380*/  @!P0 LEA R8, R5, R4, 0x18 ;  /* 0x0000000405088211 */ /* 0x000fe400078ec0ff */
[----:B0-----:R-:W-:-:S03]  /*0390*/  @P0 LEA R7, R3, R10, 0x2 ;  /* 0x0000000a03070211 */ /* 0x001fc600078e10ff */
[----:B------:R-:W-:-:S04]  /*03a0*/  @!P0 IMAD R12, R2, 0x10, R8 ;  /* 0x00000010020c8824 */ /* 0x000fc800078e0208 */
[----:B------:R-:W-:Y:S01]  /*03b0*/  @!P0 IMAD R12, R3, 0x4, R12 ;  /* 0x00000004030c8824 */ /* 0x000fe200078e020c */
[----:B--2---:R0:W-:Y:S04]  /*03c0*/  @P0 STS [R7], R6 ;  /* 0x0000000607000388 */ /* 0x0041e80000000800 */
[----:B------:R0:W-:Y:S01]  /*03d0*/  @!P0 STS [R12], RZ ;  /* 0x000000ff0c008388 */ /* 0x0001e20000000800 */
[----:B------:R-:W-:Y:S01]  /*03e0*/  BAR.SYNC.DEFER_BLOCKING 0x0 ;  /* 0x0000000000007b1d */ /* 0x000fe20000010000 */
[----:B------:R-:W-:-:S13]  /*03f0*/  ISETP.GT.AND P0, PT, R2, 0x1, PT ;  /* 0x000000010200780c */ /* 0x000fda0003f04270 */
[----:B0-----:R-:W-:Y:S05]  /*0400*/  @P0 BRA `(.L_x_48) ;  /* 0x00000000005c0947 */ /* 0x001fea0003800000 */
[----:B------:R-:W-:-:S04]  /*0410*/  VIMNMX.U32 R6, PT, PT, R2, 0x2, PT ;  /* 0x0000000202067848 */ /* 0x000fc80003fe0000 */
[----:B------:R-:W-:-:S04]  /*0420*/  SHF.L.U32 R9, R6, 0x2, RZ ;  /* 0x0000000206097819 */ /* 0x000fc800000006ff */
[----:B------:R-:W0:Y:S02]  /*0430*/  LDC R6, c[0x2][R9] ;  /* 0x0080000009067b82 */ /* 0x000e240000000800 */
[----:B0-----:R-:W-:-:S04]  /*0440*/  SHF.R.S32.HI R7, RZ, 0x1f, R6 ;  /* 0x0000001fff077819 */ /* 0x001fc80000011406 */
.L_x_54:
[----:B------:R-:W-:Y:S05]  /*0450*/  BRX R6 -0x460                                     (*"BRANCH_TARGETS .L_x_55,.L_x_56,.L_x_49"*) ;  /* 0xfffffff806e87949 */ /* 0x000fea000383ffff */
.L_x_56:
[----:B------:R-:W-:Y:S01]  /*0460*/  IMAD R8, R3, 0x4, R8 ;  /* 0x0000000403087824 */ /* 0x000fe200078e0208 */
[----:B------:R-:W-:-:S04]  /*0470*/  IADD3 R10, PT, PT, R4, 0x40, RZ ;  /* 0x00000040040a7810 */ /* 0x000fc80007ffe0ff */
[----:B------:R-:W-:Y:S01]  /*0480*/  LDS R6, [R8+0x10] ;  /* 0x0000100008067984 */ /* 0x000fe20000000800 */
[----:B------:R-:W-:-:S03]  /*0490*/  LEA R10, R5, R10, 0x18 ;  /* 0x0000000a050a7211 */ /* 0x000fc600078ec0ff */
[----:B------:R-:W0:Y:S02]  /*04a0*/  LDS R7, [R8+0x20] ;  /* 0x0000200008077984 */ /* 0x000e240000000800 */
[----:B0-----:R-:W-:Y:S01]  /*04b0*/  FADD R6, R6, R7 ;  /* 0x0000000706067221 */ /* 0x001fe20000000000 */
[----:B------:R-:W-:-:S05]  /*04c0*/  IMAD R7, R3, 0x4, R10 ;  /* 0x0000000403077824 */ /* 0x000fca00078e020a */
[----:B------:R0:W-:Y:S01]  /*04d0*/  STS [R7+0x10], R6 ;  /* 0x0000100607007388 */ /* 0x0001e20000000800 */
[----:B------:R-:W-:Y:S05]  /*04e0*/  BRA `(.L_x_49) ;  /* 0x0000000000807947 */ /* 0x000fea0003800000 */
.L_x_55:
[----:B------:R-:W-:Y:S01]  /*04f0*/  LEA R8, R3, R8, 0x2 ;  /* 0x0000000803087211 */ /* 0x000fe200078e10ff */
[----:B------:R-:W-:-:S04]  /*0500*/  VIADD R10, R4, 0x40 ;  /* 0x00000040040a7836 */ /* 0x000fc80000000000 */
[----:B------:R-:W-:Y:S01]  /*0510*/  LDS R6, [R8] ;  /* 0x0000000008067984 */ /* 0x000fe20000000800 */
[----:B------:R-:W-:-:S03]  /*0520*/  LEA R10, R5, R10, 0x18 ;  /* 0x0000000a050a7211 */ /* 0x000fc600078ec0ff */
[----:B------:R-:W0:Y:S02]  /*0530*/  LDS R7, [R8+0x20] ;  /* 0x0000200008077984 */ /* 0x000e240000000800 */
[----:B0-----:R-:W-:Y:S01]  /*0540*/  FADD R6, R6, -R7 ;  /* 0x8000000706067221 */ /* 0x001fe20000000000 */
[----:B------:R-:W-:-:S05]  /*0550*/  LEA R7, R3, R10, 0x2 ;  /* 0x0000000a03077211 */ /* 0x000fca00078e10ff */
[----:B------:R1:W-:Y:S01]  /*0560*/  STS [R7], R6 ;  /* 0x0000000607007388 */ /* 0x0003e20000000800 */
[----:B------:R-:W-:Y:S05]  /*0570*/  BRA `(.L_x_49) ;  /* 0x00000000005c7947 */ /* 0x000fea0003800000 */
.L_x_48:
[----:B------:R-:W-:-:S05]  /*0580*/  IMAD.MOV.U32 R7, RZ, RZ, -0x2 ;  /* 0xfffffffeff077424 */ /* 0x000fca00078e00ff */
[----:B------:R-:W-:-:S04]  /*0590*/  VIADDMNMX.U32 R6, R2, R7, 0x2, PT ;  /* 0x0000000202067446 */ /* 0x000fc80003800007 */
[----:B------:R-:W-:-:S04]  /*05a0*/  SHF.L.U32 R9, R6, 0x2, RZ ;  /* 0x0000000206097819 */ /* 0x000fc800000006ff */
[----:B------:R-:W0:Y:S02]  /*05b0*/  LDC R6, c[0x2][R9+0xc] ;  /* 0x0080030009067b82 */ /* 0x000e240000000800 */
[----:B0-----:R-:W-:-:S04]  /*05c0*/  SHF.R.S32.HI R7, RZ, 0x1f, R6 ;  /* 0x0000001fff077819 */ /* 0x001fc80000011406 */
.L_x_58:
[----:B------:R-:W-:Y:S05]  /*05d0*/  BRX R6 -0x5e0                                     (*"BRANCH_TARGETS .L_x_59,.L_x_60,.L_x_49"*) ;  /* 0xfffffff806887949 */ /* 0x000fea000383ffff */
.L_x_60:
[----:B------:R-:W-:Y:S01]  /*05e0*/  IMAD R8, R3, 0x4, R8 ;  /* 0x0000000403087824 */ /* 0x000fe200078e0208 */
[----:B------:R-:W-:-:S04]  /*05f0*/  IADD3 R10, PT, PT, R4, 0x40, RZ ;  /* 0x00000040040a7810 */ /* 0x000fc80007ffe0ff */
[----:B------:R-:W-:Y:S01]  /*0600*/  LDS R6, [R8+0x10] ;  /* 0x0000100008067984 */ /* 0x000fe20000000800 */
[----:B------:R-:W-:-:S03]  /*0610*/  LEA R10, R5, R10, 0x18 ;  /* 0x0000000a050a7211 */ /* 0x000fc600078ec0ff */
[----:B------:R-:W0:Y:S02]  /*0620*/  LDS R7, [R8+0x30] ;  /* 0x0000300008077984 */ /* 0x000e240000000800 */
[----:B0-----:R-:W-:Y:S01]  /*0630*/  FADD R6, R6, -R7 ;  /* 0x8000000706067221 */ /* 0x001fe20000000000 */
[----:B------:R-:W-:-:S05]  /*0640*/  IMAD R7, R3, 0x4, R10 ;  /* 0x0000000403077824 */ /* 0x000fca00078e020a */
[----:B------:R3:W-:Y:S01]  /*0650*/  STS [R7+0x30], R6 ;  /* 0x0000300607007388 */ /* 0x0007e20000000800 */
[----:B------:R-:W-:Y:S05]  /*0660*/  BRA `(.L_x_49) ;  /* 0x0000000000207947 */ /* 0x000fea0003800000 */
.L_x_59:
[----:B------:R-:W-:Y:S01]  /*0670*/  LEA R8, R3, R8, 0x2 ;  /* 0x0000000803087211 */ /* 0x000fe200078e10ff */
[----:B------:R-:W-:-:S04]  /*0680*/  VIADD R10, R4, 0x40 ;  /* 0x00000040040a7836 */ /* 0x000fc80000000000 */
[----:B------:R-:W-:Y:S01]  /*0690*/  LDS R6, [R8+0x10] ;  /* 0x0000100008067984 */ /* 0x000fe20000000800 */
[----:B------:R-:W-:-:S03]  /*06a0*/  LEA R10, R5, R10, 0x18 ;  /* 0x0000000a050a7211 */ /* 0x000fc600078ec0ff */
[----:B------:R-:W0:Y:S02]  /*06b0*/  LDS R7, [R8+0x20] ;  /* 0x0000200008077984 */ /* 0x000e240000000800 */
[----:B0-----:R-:W-:Y:S01]  /*06c0*/  FADD R6, -R6, R7 ;  /* 0x0000000706067221 */ /* 0x001fe20000000100 */
[----:B------:R-:W-:-:S05]  /*06d0*/  LEA R7, R3, R10, 0x2 ;  /* 0x0000000a03077211 */ /* 0x000fca00078e10ff */
[----:B------:R2:W-:Y:S02]  /*06e0*/  STS [R7+0x20], R6 ;  /* 0x0000200607007388 */ /* 0x0005e40000000800 */
.L_x_49:
[----:B------:R-:W-:Y:S05]  /*06f0*/  BSYNC.RECONVERGENT B0 ;  /* 0x0000000000007941 */ /* 0x000fea0003800200 */
.L_x_47:
[----:B------:R-:W-:Y:S01]  /*0700*/  BAR.SYNC.DEFER_BLOCKING 0x0 ;  /* 0x0000000000007b1d */ /* 0x000fe20000010000 */
[----:B------:R-:W-:Y:S01]  /*0710*/  ISETP.GT.AND P0, PT, R3, 0x1, PT ;  /* 0x000000010300780c */ /* 0x000fe20003f04270 */
[----:B------:R-:W-:-:S04]  /*0720*/  IMAD.MOV.U32 R9, RZ, RZ, RZ ;  /* 0x000000ffff097224 */ /* 0x000fc800078e00ff */
[----:B------:R-:W-:Y:S08]  /*0730*/  BSSY.RECONVERGENT B0, `(.L_x_50) ;  /* 0x0000028000007945 */ /* 0x000ff00003800200 */
[----:B------:R-:W-:Y:S05]  /*0740*/  @P0 BRA `(.L_x_51) ;  /* 0x00000000004c0947 */ /* 0x000fea0003800000 */
[----:B0123--:R-:W-:-:S04]  /*0750*/  VIMNMX.U32 R6, PT, PT, R3, 0x2, PT ;  /* 0x0000000203067848 */ /* 0x00ffc80003fe0000 */
[----:B------:R-:W-:-:S04]  /*0760*/  SHF.L.U32 R8, R6, 0x2, RZ ;  /* 0x0000000206087819 */ /* 0x000fc800000006ff */
[----:B------:R-:W0:Y:S02]  /*0770*/  LDC R6, c[0x2][R8+0x18] ;  /* 0x0080060008067b82 */ /* 0x000e240000000800 */
[----:B0-----:R-:W-:-:S04]  /*0780*/  SHF.R.S32.HI R7, RZ, 0x1f, R6 ;  /* 0x0000001fff077819 */ /* 0x001fc80000011406 */
.L_x_62:
[----:B------:R-:W-:Y:S05]  /*0790*/  BRX R6 -0x7a0                                     (*"BRANCH_TARGETS .L_x_63,.L_x_64,.L_x_52"*) ;  /* 0xfffffff806187949 */ /* 0x000fea000383ffff */
.L_x_64:
[----:B------:R-:W-:-:S05]  /*07a0*/  VIADD R4, R4, 0x40 ;  /* 0x0000004004047836 */ /* 0x000fca0000000000 */
[----:B------:R-:W-:-:S04]  /*07b0*/  LEA R5, R5, R4, 0x18 ;  /* 0x0000000405057211 */ /* 0x000fc800078ec0ff */
[----:B------:R-:W-:-:S05]  /*07c0*/  LEA R4, R2, R5, 0x4 ;  /* 0x0000000502047211 */ /* 0x000fca00078e20ff */
[----:B------:R-:W-:Y:S04]  /*07d0*/  LDS R9, [R4+0x4] ;  /* 0x0000040004097984 */ /* 0x000fe80000000800 */
[----:B------:R-:W0:Y:S02]  /*07e0*/  LDS R6, [R4+0x8] ;  /* 0x0000080004067984 */ /* 0x000e240000000800 */
[----:B0-----:R-:W-:Y:S01]  /*07f0*/  FADD R9, R9, R6 ;  /* 0x0000000609097221 */ /* 0x001fe20000000000 */
[----:B------:R-:W-:Y:S06]  /*0800*/  BRA `(.L_x_52) ;  /* 0x0000000000687947 */ /* 0x000fec0003800000 */
.L_x_63:
[----:B------:R-:W-:-:S05]  /*0810*/  VIADD R4, R4, 0x40 ;  /* 0x0000004004047836 */ /* 0x000fca0000000000 */
[----:B------:R-:W-:-:S04]  /*0820*/  LEA R5, R5, R4, 0x18 ;  /* 0x0000000405057211 */ /* 0x000fc800078ec0ff */
[----:B------:R-:W-:-:S05]  /*0830*/  LEA R5, R2, R5, 0x4 ;  /* 0x0000000502057211 */ /* 0x000fca00078e20ff */
[----:B------:R-:W-:Y:S04]  /*0840*/  LDS R9, [R5] ;  /* 0x0000000005097984 */ /* 0x000fe80000000800 */
[----:B------:R-:W0:Y:S02]  /*0850*/  LDS R4, [R5+0x8] ;  /* 0x0000080005047984 */ /* 0x000e240000000800 */
[----:B0-----:R-:W-:Y:S01]  /*0860*/  FADD R9, -R4, R9 ;  /* 0x0000000904097221 */ /* 0x001fe20000000100 */
[----:B------:R-:W-:Y:S06]  /*0870*/  BRA `(.L_x_52) ;  /* 0x00000000004c7947 */ /* 0x000fec0003800000 */
.L_x_51:
[----:B0123--:R-:W-:-:S05]  /*0880*/  IMAD.MOV.U32 R6, RZ, RZ, -0x2 ;  /* 0xfffffffeff067424 */ /* 0x00ffca00078e00ff */
[----:B------:R-:W-:-:S04]  /*0890*/  VIADDMNMX.U32 R6, R3, R6, 0x2, PT ;  /* 0x0000000203067446 */ /* 0x000fc80003800006 */
[----:B------:R-:W-:-:S04]  /*08a0*/  SHF.L.U32 R8, R6, 0x2, RZ ;  /* 0x0000000206087819 */ /* 0x000fc800000006ff */
[----:B------:R-:W0:Y:S02]  /*08b0*/  LDC R6, c[0x2][R8+0x24] ;  /* 0x0080090008067b82 */ /* 0x000e240000000800 */
[----:B0-----:R-:W-:-:S04]  /*08c0*/  SHF.R.S32.HI R7, RZ, 0x1f, R6 ;  /* 0x0000001fff077819 */ /* 0x001fc80000011406 */
.L_x_66:
[----:B------:R-:W-:Y:S05]  /*08d0*/  BRX R6 -0x8e0                                     (*"BRANCH_TARGETS .L_x_67,.L_x_68,.L_x_52"*) ;  /* 0xfffffff406c87949 */ /* 0x000fea000383ffff */
.L_x_68:
[----:B------:R-:W-:-:S05]  /*08e0*/  VIADD R4, R4, 0x40 ;  /* 0x0000004004047836 */ /* 0x000fca0000000000 */
[----:B------:R-:W-:-:S04]  /*08f0*/  LEA R5, R5, R4, 0x18 ;  /* 0x0000000405057211 */ /* 0x000fc800078ec0ff */
[----:B------:R-:W-:-:S05]  /*0900*/  LEA R5, R2, R5, 0x4 ;  /* 0x0000000502057211 */ /* 0x000fca00078e20ff */
[----:B------:R-:W-:Y:S04]  /*0910*/  LDS R4, [R5+0x4] ;  /* 0x0000040005047984 */ /* 0x000fe80000000800 */
[----:B------:R-:W0:Y:S02]  /*0920*/  LDS R9, [R5+0xc] ;  /* 0x00000c0005097984 */ /* 0x000e240000000800 */
[----:B0-----:R-:W-:Y:S01]  /*0930*/  FADD R9, R4, -R9 ;  /* 0x8000000904097221 */ /* 0x001fe20000000000 */
[----:B------:R-:W-:Y:S06]  /*0940*/  BRA `(.L_x_52) ;  /* 0x0000000000187947 */ /* 0x000fec0003800000 */
.L_x_67:
[----:B------:R-:W-:-:S05]  /*0950*/  VIADD R4, R4, 0x40 ;  /* 0x0000004004047836 */ /* 0x000fca0000000000 */
[----:B------:R-:W-:-:S04]  /*0960*/  LEA R5, R5, R4, 0x18 ;  /* 0x0000000405057211 */ /* 0x000fc800078ec0ff */
[----:B------:R-:W-:-:S05]  /*0970*/  LEA R5, R2, R5, 0x4 ;  /* 0x0000000502057211 */ /* 0x000fca00078e20ff */
[----:B------:R-:W-:Y:S04]  /*0980*/  LDS R9, [R5+0x4] ;  /* 0x0000040005097984 */ /* 0x000fe80000000800 */
[----:B------:R-:W0:Y:S02]  /*0990*/  LDS R4, [R5+0x8] ;  /* 0x0000080005047984 */ /* 0x000e240000000800 */
[----:B0-----:R-:W-:-:S07]  /*09a0*/  FADD R9, -R9, R4 ;  /* 0x0000000409097221 */ /* 0x001fce0000000100 */
.L_x_52:
[----:B------:R-:W-:Y:S05]  /*09b0*/  BSYNC.RECONVERGENT B0 ;  /* 0x0000000000007941 */ /* 0x000fea0003800200 */
.L_x_50:
[----:B------:R-:W0:Y:S01]  /*09c0*/  S2R R6, SR_CTAID.X ;  /* 0x0000000000067919 */ /* 0x000e220000002500 */
[----:B------:R-:W1:Y:S08]  /*09d0*/  LDC R7, c[0x0][0x390] ;  /* 0x0000e400ff077b82 */ /* 0x000e700000000800 */
[----:B------:R-:W2:Y:S01]  /*09e0*/  LDC.64 R4, c[0x0][0x388] ;  /* 0x0000e200ff047b82 */ /* 0x000ea20000000a00 */
[----:B-1----:R-:W-:-:S04]  /*09f0*/  IMAD R0, R7, UR6, R0 ;  /* 0x0000000607007c24 */ /* 0x002fc8000f8e0200 */
[----:B------:R-:W-:Y:S02]  /*0a00*/  IMAD R0, R0, 0x10, R3 ;  /* 0x0000001000007824 */ /* 0x000fe400078e0203 */
[----:B0-----:R-:W-:-:S04]  /*0a10*/  IMAD R7, R6, UR8, RZ ;  /* 0x0000000806077c24 */ /* 0x001fc8000f8e02ff */
[----:B------:R-:W-:-:S05]  /*0a20*/  IMAD R7, R7, UR7, R2 ;  /* 0x0000000707077c24 */ /* 0x000fca000f8e0202 */
[----:B------:R-:W-:-:S05]  /*0a30*/  LEA R3, R7, R0, 0x2 ;  /* 0x0000000007037211 */ /* 0x000fca00078e10ff */
[----:B--2---:R-:W-:Y:S01]  /*0a40*/  IMAD.WIDE.U32 R2, R3, 0x4, R4 ;  /* 0x0000000403027825 */ /* 0x004fe200078e0004 */
[----:B------:R-:W-:Y:S06]  /*0a50*/  BAR.SYNC.DEFER_BLOCKING 0x0 ;  /* 0x0000000000007b1d */ /* 0x000fec0000010000 */
[----:B------:R-:W-:Y:S02]  /*0a60*/  STG.E desc[UR4][R2.64], R9 ;  /* 0x0000000902007986 */ /* 0x000fe4000c101904 */
[----:B------:R-:W-:Y:S06]  /*0a70*/  BAR.SYNC.DEFER_BLOCKING 0x0 ;  /* 0x0000000000007b1d */ /* 0x000fec0000010000 */
[----:B------:R-:W-:Y:S05]  /*0a80*/  EXIT ;  /* 0x000000000000794d */ /* 0x000fea0003800000 */
.L_x_53:
        /* <DEDUP_REMOVED lines=15> */
.L_x_73:


//--------------------- .nv.global.init           --------------------------
	.section	.nv.global.init,"aw",@progbits
.nv.global.init:
	.type		$str,@object
	.size		$str,(.L_0 - $str)
$str:
        /*0000*/ 	.byte	0x25, 0x66, 0x20, 0x00
.L_0:


//--------------------- .nv.shared.reserved.0     --------------------------
	.section	.nv.shared.reserved.0,"aw",@nobits
	.weak		__nv_reservedSMEM_offset_0_alias
	.size		__nv_reservedSMEM_offset_0_alias, 0, 64
	.other		__nv_reservedSMEM_offset_0_alias,@"STO_CUDA_RESERVED_SHARED STV_DEFAULT"
__nv_reservedSMEM_offset_0_alias:
	.zero		0
	.zero		64


//--------------------- .nv.shared._Z9calc_AtmAPfS_iiiii --------------------------
	.section	.nv.shared._Z9calc_AtmAPfS_iiiii,"aw",@nobits
	.sectionflags	@""
	.align	4
.nv.shared._Z9calc_AtmAPfS_iiiii:
	.zero		1120


//--------------------- .nv.shared._Z7calc_UVPfS_S_iii --------------------------
	.section	.nv.shared._Z7calc_UVPfS_S_iii,"aw",@nobits
	.sectionflags	@""
	.align	4
.nv.shared._Z7calc_UVPfS_S_iii:
	.zero		1056


//--------------------- .nv.shared._Z6calc_VPfS_iiiii --------------------------
	.section	.nv.shared._Z6calc_VPfS_iiiii,"aw",@nobits
	.sectionflags	@""
	.align	4
.nv.shared._Z6calc_VPfS_iiiii:
	.zero		1152


//--------------------- .nv.constant0._Z12print_devicePfi --------------------------
	.section	.nv.constant0._Z12print_devicePfi,"a",@progbits
	.sectionflags	@""
	.align	4
.nv.constant0._Z12print_devicePfi:
	.zero		908


//--------------------- .nv.constant0._Z9calc_AtmAPfS_iiiii --------------------------
	.section	.nv.constant0._Z9calc_AtmAPfS_iiiii,"a",@progbits
	.sectionflags	@""
	.align	4
.nv.constant0._Z9calc_AtmAPfS_iiiii:
	.zero		932


//--------------------- .nv.constant0._Z7calc_UVPfS_S_iii --------------------------
	.section	.nv.constant0._Z7calc_UVPfS_S_iii,"a",@progbits
	.sectionflags	@""
	.align	4
.nv.constant0._Z7calc_UVPfS_S_iii:
	.zero		932


//--------------------- .nv.constant0._Z6calc_VPfS_iiiii --------------------------
	.section	.nv.constant0._Z6calc_VPfS_iiiii,"a",@progbits
	.sectionflags	@""
	.align	4
.nv.constant0._Z6calc_VPfS_iiiii:
	.zero		932


//--------------------- SYMBOLS --------------------------

	.type		.nv.reservedSmem.offset0,@object
	.size		.nv.reservedSmem.offset0,0x4
	.type		.nv.reservedSmem.cap,@object
	.size		.nv.reservedSmem.cap,0x4
	.type		vprintf,@function
